	.target	sm_80

	.elftype	@"ET_EXEC"


//--------------------- .note.nv.tkinfo           --------------------------
	.section	.note.nv.tkinfo,"",@"SHT_NOTE"
	.sectionflags	@"SHF_NOTE_NV_TKINFO"
	.tkinfo
        /*0018*/ 	.word	0x00000002
        /*0030*/ 	.string	""
        /*0030*/ 	.string	"ptxas"
        /*0030*/ 	.string	"Cuda compilation tools, release 13.0, V13.0.88"
        /*0030*/ 	.string	"Build cuda_13.0.r13.0/compiler.36424714_0"
        /*0030*/ 	.string	"-v  -suppress-debug-info  -lineinfo  -arch sm_80 "



//--------------------- .note.nv.cuinfo           --------------------------
	.section	.note.nv.cuinfo,"",@"SHT_NOTE"
	.sectionflags	@"SHF_NOTE_NV_CUINFO"
        /*0018*/ 	.short	0x0002
        /*001a*/ 	.short	0x0050
        /*001c*/ 	.short	0x0082
	.zero		2


//--------------------- .nv.info                  --------------------------
	.section	.nv.info,"",@"SHT_CUDA_INFO"
	.align	4


	//----- nvinfo : EIATTR_REGCOUNT
	.align		4
        /*0000*/ 	.byte	0x04, 0x2f
        /*0002*/ 	.short	(.L_2 - .L_1)
	.align		4
.L_1:
        /*0004*/ 	.word	index@(attn_fwd)
        /*0008*/ 	.word	0x00000030


	//----- nvinfo : EIATTR_FRAME_SIZE
	.align		4
.L_2:
        /*000c*/ 	.byte	0x04, 0x11
        /*000e*/ 	.short	(.L_4 - .L_3)
	.align		4
.L_3:
        /*0010*/ 	.word	index@(attn_fwd)
        /*0014*/ 	.word	0x00000000


	//----- nvinfo : EIATTR_MIN_STACK_SIZE
	.align		4
.L_4:
        /*0018*/ 	.byte	0x04, 0x12
        /*001a*/ 	.short	(.L_6 - .L_5)
	.align		4
.L_5:
        /*001c*/ 	.word	index@(attn_fwd)
        /*0020*/ 	.word	0x00000000
.L_6:


//--------------------- .nv.info.attn_fwd         --------------------------
	.section	.nv.info.attn_fwd,"",@"SHT_CUDA_INFO"
	.sectionflags	@""
	.align	4


	//----- nvinfo : EIATTR_CUDA_API_VERSION
	.align		4
        /*0000*/ 	.byte	0x04, 0x37
        /*0002*/ 	.short	(.L_8 - .L_7)
.L_7:
        /*0004*/ 	.word	0x00000082


	//----- nvinfo : EIATTR_SW2861232_WAR
	.align		4
.L_8:
        /*0008*/ 	.byte	0x01, 0x35
	.zero		2


	//----- nvinfo : EIATTR_PARAM_CBANK
	.align		4
        /*000c*/ 	.byte	0x04, 0x0a
        /*000e*/ 	.short	(.L_10 - .L_9)
	.align		4
.L_9:
        /*0010*/ 	.word	index@(.nv.constant0.attn_fwd)
        /*0014*/ 	.short	0x0160
        /*0016*/ 	.short	0x0088


	//----- nvinfo : EIATTR_CBANK_PARAM_SIZE
	.align		4
.L_10:
        /*0018*/ 	.byte	0x03, 0x19
        /*001a*/ 	.short	0x0088


	//----- nvinfo : EIATTR_KPARAM_INFO
	.align		4
        /*001c*/ 	.byte	0x04, 0x17
        /*001e*/ 	.short	(.L_12 - .L_11)
.L_11:
        /*0020*/ 	.word	0x00000000
        /*0024*/ 	.short	0x0019
        /*0026*/ 	.short	0x0080
        /*0028*/ 	.byte	0x00, 0xf4, 0x21, 0x00


	//----- nvinfo : EIATTR_KPARAM_INFO
	.align		4
.L_12:
        /*002c*/ 	.byte	0x04, 0x17
        /*002e*/ 	.short	(.L_14 - .L_13)
.L_13:
        /*0030*/ 	.word	0x00000000
        /*0034*/ 	.short	0x0018
        /*0036*/ 	.short	0x0078
        /*0038*/ 	.byte	0x00, 0xf4, 0x21, 0x00


	//----- nvinfo : EIATTR_KPARAM_INFO
	.align		4
.L_14:
        /*003c*/ 	.byte	0x04, 0x17
        /*003e*/ 	.short	(.L_16 - .L_15)
.L_15:
        /*0040*/ 	.word	0x00000000
        /*0044*/ 	.short	0x0017
        /*0046*/ 	.short	0x0070
        /*0048*/ 	.byte	0x00, 0xf0, 0x11, 0x00


	//----- nvinfo : EIATTR_KPARAM_INFO
	.align		4
.L_16:
        /*004c*/ 	.byte	0x04, 0x17
        /*004e*/ 	.short	(.L_18 - .L_17)
.L_17:
        /*0050*/ 	.word	0x00000000
        /*0054*/ 	.short	0x0016
        /*0056*/ 	.short	0x006c
        /*0058*/ 	.byte	0x00, 0xf0, 0x11, 0x00


	//----- nvinfo : EIATTR_KPARAM_INFO
	.align		4
.L_18:
        /*005c*/ 	.byte	0x04, 0x17
        /*005e*/ 	.short	(.L_20 - .L_19)
.L_19:
        /*0060*/ 	.word	0x00000000
        /*0064*/ 	.short	0x0015
        /*0066*/ 	.short	0x0068
        /*0068*/ 	.byte	0x00, 0xf0, 0x11, 0x00


	//----- nvinfo : EIATTR_KPARAM_INFO
	.align		4
.L_20:
        /*006c*/ 	.byte	0x04, 0x17
        /*006e*/ 	.short	(.L_22 - .L_21)
.L_21:
        /*0070*/ 	.word	0x00000000
        /*0074*/ 	.short	0x0014
        /*0076*/ 	.short	0x0064
        /*0078*/ 	.byte	0x00, 0xf0, 0x11, 0x00


	//----- nvinfo : EIATTR_KPARAM_INFO
	.align		4
.L_22:
        /*007c*/ 	.byte	0x04, 0x17
        /*007e*/ 	.short	(.L_24 - .L_23)
.L_23:
        /*0080*/ 	.word	0x00000000
        /*0084*/ 	.short	0x0013
        /*0086*/ 	.short	0x0060
        /*0088*/ 	.byte	0x00, 0xf0, 0x11, 0x00


	//----- nvinfo : EIATTR_KPARAM_INFO
	.align		4
.L_24:
        /*008c*/ 	.byte	0x04, 0x17
        /*008e*/ 	.short	(.L_26 - .L_25)
.L_25:
        /*0090*/ 	.word	0x00000000
        /*0094*/ 	.short	0x0012
        /*0096*/ 	.short	0x005c
        /*0098*/ 	.byte	0x00, 0xf0, 0x11, 0x00


	//----- nvinfo : EIATTR_KPARAM_INFO
	.align		4
.L_26:
        /*009c*/ 	.byte	0x04, 0x17
        /*009e*/ 	.short	(.L_28 - .L_27)
.L_27:
        /*00a0*/ 	.word	0x00000000
        /*00a4*/ 	.short	0x0011
        /*00a6*/ 	.short	0x0058
        /*00a8*/ 	.byte	0x00, 0xf0, 0x11, 0x00


	//----- nvinfo : EIATTR_KPARAM_INFO
	.align		4
.L_28:
        /*00ac*/ 	.byte	0x04, 0x17
        /*00ae*/ 	.short	(.L_30 - .L_29)
.L_29:
        /*00b0*/ 	.word	0x00000000
        /*00b4*/ 	.short	0x0010
        /*00b6*/ 	.short	0x0054
        /*00b8*/ 	.byte	0x00, 0xf0, 0x11, 0x00


	//----- nvinfo : EIATTR_KPARAM_INFO
	.align		4
.L_30:
        /*00bc*/ 	.byte	0x04, 0x17
        /*00be*/ 	.short	(.L_32 - .L_31)
.L_31:
        /*00c0*/ 	.word	0x00000000
        /*00c4*/ 	.short	0x000f
        /*00c6*/ 	.short	0x0050
        /*00c8*/ 	.byte	0x00, 0xf0, 0x11, 0x00


	//----- nvinfo : EIATTR_KPARAM_INFO
	.align		4
.L_32:
        /*00cc*/ 	.byte	0x04, 0x17
        /*00ce*/ 	.short	(.L_34 - .L_33)
.L_33:
        /*00d0*/ 	.word	0x00000000
        /*00d4*/ 	.short	0x000e
        /*00d6*/ 	.short	0x004c
        /*00d8*/ 	.byte	0x00, 0xf0, 0x11, 0x00


	//----- nvinfo : EIATTR_KPARAM_INFO
	.align		4
.L_34:
        /*00dc*/ 	.byte	0x04, 0x17
        /*00de*/ 	.short	(.L_36 - .L_35)
.L_35:
        /*00e0*/ 	.word	0x00000000
        /*00e4*/ 	.short	0x000d
        /*00e6*/ 	.short	0x0048
        /*00e8*/ 	.byte	0x00, 0xf0, 0x11, 0x00


	//----- nvinfo : EIATTR_KPARAM_INFO
	.align		4
.L_36:
        /*00ec*/ 	.byte	0x04, 0x17
        /*00ee*/ 	.short	(.L_38 - .L_37)
.L_37:
        /*00f0*/ 	.word	0x00000000
        /*00f4*/ 	.short	0x000c
        /*00f6*/ 	.short	0x0044
        /*00f8*/ 	.byte	0x00, 0xf0, 0x11, 0x00


	//----- nvinfo : EIATTR_KPARAM_INFO
	.align		4
.L_38:
        /*00fc*/ 	.byte	0x04, 0x17
        /*00fe*/ 	.short	(.L_40 - .L_39)
.L_39:
        /*0100*/ 	.word	0x00000000
        /*0104*/ 	.short	0x000b
        /*0106*/ 	.short	0x0040
        /*0108*/ 	.byte	0x00, 0xf0, 0x11, 0x00


	//----- nvinfo : EIATTR_KPARAM_INFO
	.align		4
.L_40:
        /*010c*/ 	.byte	0x04, 0x17
        /*010e*/ 	.short	(.L_42 - .L_41)
.L_41:
        /*0110*/ 	.word	0x00000000
        /*0114*/ 	.short	0x000a
        /*0116*/ 	.short	0x003c
        /*0118*/ 	.byte	0x00, 0xf0, 0x11, 0x00


	//----- nvinfo : EIATTR_KPARAM_INFO
	.align		4
.L_42:
        /*011c*/ 	.byte	0x04, 0x17
        /*011e*/ 	.short	(.L_44 - .L_43)
.L_43:
        /*0120*/ 	.word	0x00000000
        /*0124*/ 	.short	0x0009
        /*0126*/ 	.short	0x0038
        /*0128*/ 	.byte	0x00, 0xf0, 0x11, 0x00


	//----- nvinfo : EIATTR_KPARAM_INFO
	.align		4
.L_44:
        /*012c*/ 	.byte	0x04, 0x17
        /*012e*/ 	.short	(.L_46 - .L_45)
.L_45:
        /*0130*/ 	.word	0x00000000
        /*0134*/ 	.short	0x0008
        /*0136*/ 	.short	0x0034
        /*0138*/ 	.byte	0x00, 0xf0, 0x11, 0x00


	//----- nvinfo : EIATTR_KPARAM_INFO
	.align		4
.L_46:
        /*013c*/ 	.byte	0x04, 0x17
        /*013e*/ 	.short	(.L_48 - .L_47)
.L_47:
        /*0140*/ 	.word	0x00000000
        /*0144*/ 	.short	0x0007
        /*0146*/ 	.short	0x0030
        /*0148*/ 	.byte	0x00, 0xf0, 0x11, 0x00


	//----- nvinfo : EIATTR_KPARAM_INFO
	.align		4
.L_48:
        /*014c*/ 	.byte	0x04, 0x17
        /*014e*/ 	.short	(.L_50 - .L_49)
.L_49:
        /*0150*/ 	.word	0x00000000
        /*0154*/ 	.short	0x0006
        /*0156*/ 	.short	0x002c
        /*0158*/ 	.byte	0x00, 0xf0, 0x11, 0x00


	//----- nvinfo : EIATTR_KPARAM_INFO
	.align		4
.L_50:
        /*015c*/ 	.byte	0x04, 0x17
        /*015e*/ 	.short	(.L_52 - .L_51)
.L_51:
        /*0160*/ 	.word	0x00000000
        /*0164*/ 	.short	0x0005
        /*0166*/ 	.short	0x0028
        /*0168*/ 	.byte	0x00, 0xf0, 0x11, 0x00


	//----- nvinfo : EIATTR_KPARAM_INFO
	.align		4
.L_52:
        /*016c*/ 	.byte	0x04, 0x17
        /*016e*/ 	.short	(.L_54 - .L_53)
.L_53:
        /*0170*/ 	.word	0x00000000
        /*0174*/ 	.short	0x0004
        /*0176*/ 	.short	0x0020
        /*0178*/ 	.byte	0x00, 0xf4, 0x21, 0x00


	//----- nvinfo : EIATTR_KPARAM_INFO
	.align		4
.L_54:
        /*017c*/ 	.byte	0x04, 0x17
        /*017e*/ 	.short	(.L_56 - .L_55)
.L_55:
        /*0180*/ 	.word	0x00000000
        /*0184*/ 	.short	0x0003
        /*0186*/ 	.short	0x0018
        /*0188*/ 	.byte	0x00, 0xf4, 0x21, 0x00


	//----- nvinfo : EIATTR_KPARAM_INFO
	.align		4
.L_56:
        /*018c*/ 	.byte	0x04, 0x17
        /*018e*/ 	.short	(.L_58 - .L_57)
.L_57:
        /*0190*/ 	.word	0x00000000
        /*0194*/ 	.short	0x0002
        /*0196*/ 	.short	0x0010
        /*0198*/ 	.byte	0x00, 0xf4, 0x21, 0x00


	//----- nvinfo : EIATTR_KPARAM_INFO
	.align		4
.L_58:
        /*019c*/ 	.byte	0x04, 0x17
        /*019e*/ 	.short	(.L_60 - .L_59)
.L_59:
        /*01a0*/ 	.word	0x00000000
        /*01a4*/ 	.short	0x0001
        /*01a6*/ 	.short	0x0008
        /*01a8*/ 	.byte	0x00, 0xf4, 0x21, 0x00


	//----- nvinfo : EIATTR_KPARAM_INFO
	.align		4
.L_60:
        /*01ac*/ 	.byte	0x04, 0x17
        /*01ae*/ 	.short	(.L_62 - .L_61)
.L_61:
        /*01b0*/ 	.word	0x00000000
        /*01b4*/ 	.short	0x0000
        /*01b6*/ 	.short	0x0000
        /*01b8*/ 	.byte	0x00, 0xf4, 0x21, 0x00


	//----- nvinfo : EIATTR_MAXREG_COUNT
	.align		4
.L_62:
        /*01bc*/ 	.byte	0x03, 0x1b
        /*01be*/ 	.short	0x00ff


	//----- nvinfo : EIATTR_NUM_BARRIERS
	.align		4
        /*01c0*/ 	.byte	0x02, 0x4c
        /*01c2*/ 	.byte	0x01
	.zero		1


	//----- nvinfo : EIATTR_MERCURY_ISA_VERSION
	.align		4
        /*01c4*/ 	.byte	0x03, 0x5f
        /*01c6*/ 	.short	0x0000


	//----- nvinfo : EIATTR_COOP_GROUP_MASK_REGIDS
	.align		4
        /*01c8*/ 	.byte	0x04, 0x29
        /*01ca*/ 	.short	(.L_64 - .L_63)


	//   ....[0]....
.L_63:
        /*01cc*/ 	.word	0xffffffff


	//   ....[1]....
        /*01d0*/ 	.word	0xffffffff


	//   ....[2]....
        /*01d4*/ 	.word	0xffffffff


	//   ....[3]....
        /*01d8*/ 	.word	0xffffffff


	//   ....[4]....
        /*01dc*/ 	.word	0xffffffff


	//   ....[5]....
        /*01e0*/ 	.word	0xffffffff


	//   ....[6]....
        /*01e4*/ 	.word	0xffffffff


	//   ....[7]....
        /*01e8*/ 	.word	0xffffffff


	//----- nvinfo : EIATTR_COOP_GROUP_INSTR_OFFSETS
	.align		4
.L_64:
        /*01ec*/ 	.byte	0x04, 0x28
        /*01ee*/ 	.short	(.L_66 - .L_65)


	//   ....[0]....
.L_65:
        /*01f0*/ 	.word	0x000009d0


	//   ....[1]....
        /*01f4*/ 	.word	0x00000a30


	//   ....[2]....
        /*01f8*/ 	.word	0x00000a50


	//   ....[3]....
        /*01fc*/ 	.word	0x00000a70


	//   ....[4]....
        /*0200*/ 	.word	0x00000d20


	//   ....[5]....
        /*0204*/ 	.word	0x00000e00


	//   ....[6]....
        /*0208*/ 	.word	0x00000e40


	//   ....[7]....
        /*020c*/ 	.word	0x00000e80


	//----- nvinfo : EIATTR_EXIT_INSTR_OFFSETS
	.align		4
.L_66:
        /*0210*/ 	.byte	0x04, 0x1c
        /*0212*/ 	.short	(.L_68 - .L_67)


	//   ....[0]....
.L_67:
        /*0214*/ 	.word	0x00001a20


	//   ....[1]....
        /*0218*/ 	.word	0x00001ac0


	//----- nvinfo : EIATTR_REQNTID
	.align		4
.L_68:
        /*021c*/ 	.byte	0x04, 0x10
        /*021e*/ 	.short	(.L_70 - .L_69)
.L_69:
        /*0220*/ 	.word	0x00000100
        /*0224*/ 	.word	0x00000001
        /*0228*/ 	.word	0x00000001
.L_70:


//--------------------- .nv.callgraph             --------------------------
	.section	.nv.callgraph,"",@"SHT_CUDA_CALLGRAPH"
	.align	4
	.sectionentsize	8
	.align		4
        /*0000*/ 	.word	0x00000000
	.align		4
        /*0004*/ 	.word	0xffffffff
	.align		4
        /*0008*/ 	.word	0x00000000
	.align		4
        /*000c*/ 	.word	0xfffffffe
	.align		4
        /*0010*/ 	.word	0x00000000
	.align		4
        /*0014*/ 	.word	0xfffffffd
	.align		4
        /*0018*/ 	.word	0x00000000
	.align		4
        /*001c*/ 	.word	0xfffffffc


//--------------------- .nv.rel.action            --------------------------
	.section	.nv.rel.action,"",@"SHT_CUDA_RELOCINFO"
	.align	8
	.sectionentsize	8
        /*0000*/ 	.byte	0x73, 0x00, 0x00, 0x00, 0x00, 0x00, 0x00, 0x00, 0x00, 0x00, 0x00, 0x11, 0x25, 0x00, 0x05, 0x36


//--------------------- .nv.constant4             --------------------------
	.section	.nv.constant4,"a",@progbits
	.align	8
	.align		8
.nv.constant4:
        /*0000*/ 	.dword	_$_str


//--------------------- .nv.constant0.attn_fwd    --------------------------
	.section	.nv.constant0.attn_fwd,"a",@progbits
	.sectionflags	@""
	.align	4
.nv.constant0.attn_fwd:
	.zero		488


//--------------------- .text.attn_fwd            --------------------------
	.section	.text.attn_fwd,"ax",@progbits
	.sectioninfo	@"SHI_REGISTERS=48"
	.align	128
        .global         attn_fwd
        .type           attn_fwd,@function
        .size           attn_fwd,(.L_x_3 - attn_fwd)
        .other          attn_fwd,@"STO_CUDA_ENTRY STV_DEFAULT"
attn_fwd:
.text.attn_fwd:
[----:B------:R-:W-:Y:S02]  /*0000*/  IMAD.MOV.U32 R1, RZ, RZ, c[0x0][0x28] ;  /* 0x00000a00ff017624 */ /* 0x000fe400078e00ff */
[----:B------:R-:W0:Y:S01]  /*0010*/  S2R R0, SR_TID.X ;  /* 0x0000000000007919 */ /* 0x000e220000002100 */
[----:B------:R-:W-:Y:S01]  /*0020*/  IMAD.MOV.U32 R24, RZ, RZ, c[0x0][0x198] ;  /* 0x00006600ff187624 */ /* 0x000fe200078e00ff */
[----:B------:R-:W-:Y:S02]  /*0030*/  ULDC.64 UR4, c[0x0][0x118] ;  /* 0x0000460000047ab9 */ /* 0x000fe40000000a00 */
[----:B------:R-:W1:Y:S04]  /*0040*/  S2R R38, SR_CTAID.X ;  /* 0x0000000000267919 */ /* 0x000e680000002500 */
[----:B------:R-:W2:Y:S01]  /*0050*/  S2R R2, SR_CTAID.Y ;  /* 0x0000000000027919 */ /* 0x000ea20000002600 */
[----:B0-----:R-:W-:Y:S02]  /*0060*/  LOP3.LUT R3, R0, 0x7f, RZ, 0xc0, !PT ;  /* 0x0000007f00037812 */ /* 0x001fe400078ec0ff */
[----:B------:R-:W-:-:S02]  /*0070*/  SHF.R.U32.HI R37, RZ, 0x7, R0 ;  /* 0x00000007ff257819 */ /* 0x000fc40000011600 */
[----:B-1----:R-:W-:Y:S02]  /*0080*/  LEA R38, R38, R3, 0x7 ;  /* 0x0000000326267211 */ /* 0x002fe400078e38ff */
[----:B------:R-:W-:Y:S01]  /*0090*/  SGXT.U32 R37, R37, 0x1 ;  /* 0x000000012525781a */ /* 0x000fe20000000000 */
[----:B--2---:R-:W-:Y:S02]  /*00a0*/  IMAD R4, R2, c[0x0][0x190], RZ ;  /* 0x0000640002047a24 */ /* 0x004fe400078e02ff */
[----:B------:R-:W-:Y:S02]  /*00b0*/  IMAD R6, R38, c[0x0][0x194], RZ ;  /* 0x0000650026067a24 */ /* 0x000fe400078e02ff */
[----:B------:R-:W-:Y:S01]  /*00c0*/  IMAD R9, R37, c[0x0][0x198], RZ ;  /* 0x0000660025097a24 */ /* 0x000fe200078e02ff */
[----:B------:R-:W-:Y:S01]  /*00d0*/  SHF.L.U32 R5, R4, 0x1, RZ ;  /* 0x0000000104057819 */ /* 0x000fe200000006ff */
[----:B------:R-:W-:Y:S02]  /*00e0*/  IMAD.SHL.U32 R8, R6, 0x2, RZ ;  /* 0x0000000206087824 */ /* 0x000fe400078e00ff */
[----:B------:R-:W-:Y:S01]  /*00f0*/  IMAD.HI R4, R4, 0x2, RZ ;  /* 0x0000000204047827 */ /* 0x000fe200078e02ff */
[----:B------:R-:W-:-:S02]  /*0100*/  LEA R11, R24, R9, 0x1 ;  /* 0x00000009180b7211 */ /* 0x000fc400078e08ff */
[----:B------:R-:W-:Y:S01]  /*0110*/  IADD3 R20, P0, P1, R8, c[0x0][0x160], R5 ;  /* 0x0000580008147a10 */ /* 0x000fe2000791e005 */
[----:B------:R-:W-:-:S04]  /*0120*/  IMAD.HI R7, R6, 0x2, RZ ;  /* 0x0000000206077827 */ /* 0x000fc800078e02ff */
[C---:B------:R-:W-:Y:S01]  /*0130*/  IMAD R5, R24.reuse, 0x2, R11 ;  /* 0x0000000218057824 */ /* 0x040fe200078e020b */
[----:B------:R-:W-:Y:S02]  /*0140*/  IADD3.X R22, R7, c[0x0][0x164], R4, P0, P1 ;  /* 0x0000590007167a10 */ /* 0x000fe400007e2404 */
[-C--:B------:R-:W-:Y:S02]  /*0150*/  LEA R6, P0, R9, R20.reuse, 0x1 ;  /* 0x0000001409067211 */ /* 0x080fe400078008ff */
[C---:B------:R-:W-:Y:S02]  /*0160*/  LEA R18, R24.reuse, R5, 0x1 ;  /* 0x0000000518127211 */ /* 0x040fe400078e08ff */
[----:B------:R-:W-:Y:S02]  /*0170*/  LEA R8, P1, R11, R20, 0x1 ;  /* 0x000000140b087211 */ /* 0x000fe400078208ff */
[----:B------:R-:W-:Y:S01]  /*0180*/  LEA.HI.X.SX32 R7, R9, R22, 0x1, P0 ;  /* 0x0000001609077211 */ /* 0x000fe200000f0eff */
[----:B------:R-:W-:Y:S01]  /*0190*/  IMAD R4, R24, 0x2, R18 ;  /* 0x0000000218047824 */ /* 0x000fe200078e0212 */
[----:B------:R-:W-:-:S02]  /*01a0*/  LEA R10, P0, R5, R20, 0x1 ;  /* 0x00000014050a7211 */ /* 0x000fc400078008ff */
[-C--:B------:R-:W-:Y:S01]  /*01b0*/  LEA.HI.X.SX32 R9, R11, R22.reuse, 0x1, P1 ;  /* 0x000000160b097211 */ /* 0x080fe200008f0eff */
[----:B------:R0:W2:Y:S01]  /*01c0*/  LDG.E.U16 R19, [R6.64] ;  /* 0x0000000406137981 */ /* 0x0000a2000c1e1500 */
[----:B------:R-:W-:Y:S02]  /*01d0*/  LEA.HI.X.SX32 R11, R5, R22, 0x1, P0 ;  /* 0x00000016050b7211 */ /* 0x000fe400000f0eff */
[----:B------:R-:W-:Y:S01]  /*01e0*/  LEA R5, R24, R4, 0x1 ;  /* 0x0000000418057211 */ /* 0x000fe200078e08ff */
[----:B------:R1:W3:Y:S01]  /*01f0*/  LDG.E.U16 R8, [R8.64] ;  /* 0x0000000408087981 */ /* 0x0002e2000c1e1500 */
[----:B------:R-:W-:-:S03]  /*0200*/  LEA R12, P0, R4, R20, 0x1 ;  /* 0x00000014040c7211 */ /* 0x000fc600078008ff */
[C---:B------:R-:W-:Y:S01]  /*0210*/  IMAD R17, R24.reuse, 0x2, R5 ;  /* 0x0000000218117824 */ /* 0x040fe200078e0205 */
[----:B------:R-:W-:Y:S01]  /*0220*/  LEA R14, P1, R5, R20, 0x1 ;  /* 0x00000014050e7211 */ /* 0x000fe200078208ff */
[----:B------:R4:W5:Y:S03]  /*0230*/  LDG.E.U16 R10, [R10.64] ;  /* 0x000000040a0a7981 */ /* 0x000966000c1e1500 */
[----:B0-----:R-:W-:Y:S02]  /*0240*/  LEA R7, R24, R17, 0x1 ;  /* 0x0000001118077211 */ /* 0x001fe400078e08ff */
[----:B------:R-:W-:Y:S02]  /*0250*/  LEA.HI.X.SX32 R13, R4, R22, 0x1, P0 ;  /* 0x00000016040d7211 */ /* 0x000fe400000f0eff */
[----:B------:R-:W-:Y:S02]  /*0260*/  LEA R16, P2, R17, R20, 0x1 ;  /* 0x0000001411107211 */ /* 0x000fe400078408ff */
[----:B------:R-:W-:Y:S01]  /*0270*/  LEA.HI.X.SX32 R15, R5, R22, 0x1, P1 ;  /* 0x00000016050f7211 */ /* 0x000fe200008f0eff */
[----:B------:R-:W3:Y:S01]  /*0280*/  LDG.E.U16 R12, [R12.64] ;  /* 0x000000040c0c7981 */ /* 0x000ee2000c1e1500 */
[----:B------:R-:W-:-:S02]  /*0290*/  LEA R4, P0, R18, R20, 0x1 ;  /* 0x0000001412047211 */ /* 0x000fc400078008ff */
[----:B------:R-:W-:Y:S01]  /*02a0*/  LEA R6, P1, R7, R20, 0x1 ;  /* 0x0000001407067211 */ /* 0x000fe200078208ff */
[----:B------:R-:W5:Y:S01]  /*02b0*/  LDG.E.U16 R14, [R14.64] ;  /* 0x000000040e0e7981 */ /* 0x000f62000c1e1500 */
[-C--:B------:R-:W-:Y:S02]  /*02c0*/  LEA.HI.X.SX32 R17, R17, R22.reuse, 0x1, P2 ;  /* 0x0000001611117211 */ /* 0x080fe400010f0eff */
[-C--:B------:R-:W-:Y:S02]  /*02d0*/  LEA.HI.X.SX32 R5, R18, R22.reuse, 0x1, P0 ;  /* 0x0000001612057211 */ /* 0x080fe400000f0eff */
[----:B------:R-:W-:Y:S01]  /*02e0*/  LEA.HI.X.SX32 R7, R7, R22, 0x1, P1 ;  /* 0x0000001607077211 */ /* 0x000fe200008f0eff */
[----:B------:R-:W5:Y:S04]  /*02f0*/  LDG.E.U16 R16, [R16.64] ;  /* 0x0000000410107981 */ /* 0x000f68000c1e1500 */
[----:B------:R0:W5:Y:S04]  /*0300*/  LDG.E.U16 R4, [R4.64] ;  /* 0x0000000404047981 */ /* 0x000168000c1e1500 */
[----:B------:R0:W5:Y:S01]  /*0310*/  LDG.E.U16 R6, [R6.64] ;  /* 0x0000000406067981 */ /* 0x000162000c1e1500 */
[----:B-1----:R-:W-:Y:S01]  /*0320*/  SHF.R.S32.HI R9, RZ, 0x7, R0 ;  /* 0x00000007ff097819 */ /* 0x002fe20000011400 */
[----:B------:R-:W-:-:S03]  /*0330*/  IMAD.SHL.U32 R18, R3, 0x2, RZ ;  /* 0x0000000203127824 */ /* 0x000fc600078e00ff */
[----:B------:R-:W-:-:S04]  /*0340*/  SGXT R3, R9, 0x1 ;  /* 0x000000010903781a */ /* 0x000fc80000000200 */
[----:B------:R-:W-:-:S04]  /*0350*/  LOP3.LUT R3, R18, 0x110, R3, 0x78, !PT ;  /* 0x0000011012037812 */ /* 0x000fc800078e7803 */
[C---:B------:R-:W-:Y:S02]  /*0360*/  LOP3.LUT R9, R3.reuse, 0x20, RZ, 0x3c, !PT ;  /* 0x0000002003097812 */ /* 0x040fe400078e3cff */
[C---:B----4-:R-:W-:Y:S02]  /*0370*/  LOP3.LUT R11, R3.reuse, 0x40, RZ, 0x3c, !PT ;  /* 0x00000040030b7812 */ /* 0x050fe400078e3cff */
[----:B0-----:R-:W-:Y:S02]  /*0380*/  LOP3.LUT R5, R3, 0x60, RZ, 0x3c, !PT ;  /* 0x0000006003057812 */ /* 0x001fe400078e3cff */
[----:B------:R-:W-:-:S04]  /*0390*/  MOV R7, 0x1 ;  /* 0x0000000100077802 */ /* 0x000fc80000000f00 */
[----:B------:R-:W-:Y:S01]  /*03a0*/  ISETP.LE.AND P0, PT, R7, c[0x0][0x1d0], PT ;  /* 0x0000740007007a0c */ /* 0x000fe20003f03270 */
[----:B------:R-:W-:Y:S01]  /*03b0*/  IMAD.MOV.U32 R39, RZ, RZ, -0x800000 ;  /* 0xff800000ff277424 */ /* 0x000fe200078e00ff */
[----:B------:R-:W-:Y:S01]  /*03c0*/  MOV R34, 0x3f800000 ;  /* 0x3f80000000227802 */ /* 0x000fe20000000f00 */
[----:B------:R-:W-:Y:S01]  /*03d0*/  IMAD.MOV.U32 R33, RZ, RZ, 0x3f800000 ;  /* 0x3f800000ff217424 */ /* 0x000fe200078e00ff */
[----:B------:R-:W-:Y:S01]  /*03e0*/  MOV R25, 0xff800000 ;  /* 0xff80000000197802 */ /* 0x000fe20000000f00 */
[C---:B------:R-:W-:Y:S01]  /*03f0*/  IMAD.SHL.U32 R36, R0.reuse, 0x2, RZ ;  /* 0x0000000200247824 */ /* 0x040fe200078e00ff */
[----:B------:R-:W-:Y:S01]  /*0400*/  LOP3.LUT R35, R0, 0x7, RZ, 0xc0, !PT ;  /* 0x0000000700237812 */ /* 0x000fe200078ec0ff */
[----:B--2---:R-:W-:Y:S04]  /*0410*/  STS.U16 [R3], R19 ;  /* 0x0000001303007388 */ /* 0x004fe80000000400 */
[----:B---3--:R0:W-:Y:S04]  /*0420*/  STS.U16 [R3+0x800], R12 ;  /* 0x0008000c03007388 */ /* 0x0081e80000000400 */
[----:B------:R-:W-:Y:S04]  /*0430*/  STS.U16 [R9+0x200], R8 ;  /* 0x0002000809007388 */ /* 0x000fe80000000400 */
[----:B-----5:R1:W-:Y:S04]  /*0440*/  STS.U16 [R9+0xa00], R14 ;  /* 0x000a000e09007388 */ /* 0x0203e80000000400 */
[----:B------:R-:W-:Y:S04]  /*0450*/  STS.U16 [R11+0x400], R10 ;  /* 0x0004000a0b007388 */ /* 0x000fe80000000400 */
[----:B------:R2:W-:Y:S04]  /*0460*/  STS.U16 [R11+0xc00], R16 ;  /* 0x000c00100b007388 */ /* 0x0005e80000000400 */
[----:B------:R3:W-:Y:S04]  /*0470*/  STS.U16 [R5+0x600], R4 ;  /* 0x0006000405007388 */ /* 0x0007e80000000400 */
[----:B------:R3:W-:Y:S01]  /*0480*/  STS.U16 [R5+0xe00], R6 ;  /* 0x000e000605007388 */ /* 0x0007e20000000400 */
[----:B0-----:R-:W-:Y:S01]  /*0490*/  CS2R R12, SRZ ;  /* 0x00000000000c7805 */ /* 0x001fe2000001ff00 */
[----:B-1----:R-:W-:Y:S01]  /*04a0*/  CS2R R14, SRZ ;  /* 0x00000000000e7805 */ /* 0x002fe2000001ff00 */
[----:B------:R-:W-:Y:S01]  /*04b0*/  CS2R R8, SRZ ;  /* 0x0000000000087805 */ /* 0x000fe2000001ff00 */
[----:B--2---:R-:W-:Y:S01]  /*04c0*/  CS2R R10, SRZ ;  /* 0x00000000000a7805 */ /* 0x004fe2000001ff00 */
[----:B------:R-:W-:Y:S05]  /*04d0*/  @!P0 BRA `(.L_x_0) ;  /* 0x00000a3000008947 */ /* 0x000fea0003800000 */
[----:B---3--:R-:W-:Y:S01]  /*04e0*/  LOP3.LUT R6, R0, 0xf, RZ, 0xc0, !PT ;  /* 0x0000000f00067812 */ /* 0x008fe200078ec0ff */
[C---:B------:R-:W-:Y:S01]  /*04f0*/  IMAD R3, R2.reuse, c[0x0][0x1a0], RZ ;  /* 0x0000680002037a24 */ /* 0x040fe200078e02ff */
[----:B------:R-:W-:Y:S01]  /*0500*/  MOV R34, 0x3f800000 ;  /* 0x3f80000000227802 */ /* 0x000fe20000000f00 */
[----:B------:R-:W-:Y:S01]  /*0510*/  IMAD R4, R2, c[0x0][0x1b0], RZ ;  /* 0x00006c0002047a24 */ /* 0x000fe200078e02ff */
[----:B------:R-:W-:Y:S01]  /*0520*/  CS2R R28, SRZ ;  /* 0x00000000001c7805 */ /* 0x000fe2000001ff00 */
[C---:B------:R-:W-:Y:S01]  /*0530*/  IMAD R7, R6.reuse, c[0x0][0x1a8], RZ ;  /* 0x00006a0006077a24 */ /* 0x040fe200078e02ff */
[----:B------:R-:W-:Y:S01]  /*0540*/  SHF.L.U32 R5, R3, 0x1, RZ ;  /* 0x0000000103057819 */ /* 0x000fe200000006ff */
[----:B------:R-:W-:Y:S01]  /*0550*/  IMAD R9, R6, c[0x0][0x1b4], RZ ;  /* 0x00006d0006097a24 */ /* 0x000fe200078e02ff */
[----:B------:R-:W-:Y:S01]  /*0560*/  MOV R40, 0xff800000 ;  /* 0xff80000000287802 */ /* 0x000fe20000000f00 */
[----:B------:R-:W-:Y:S01]  /*0570*/  IMAD.SHL.U32 R8, R7, 0x2, RZ ;  /* 0x0000000207087824 */ /* 0x000fe200078e00ff */
[----:B------:R-:W-:Y:S01]  /*0580*/  CS2R R14, SRZ ;  /* 0x00000000000e7805 */ /* 0x000fe2000001ff00 */
[----:B------:R-:W-:-:S03]  /*0590*/  IMAD.HI R3, R3, 0x2, RZ ;  /* 0x0000000203037827 */ /* 0x000fc600078e02ff */
[----:B------:R-:W-:Y:S01]  /*05a0*/  IADD3 R10, P0, P1, R8, c[0x0][0x168], R5 ;  /* 0x00005a00080a7a10 */ /* 0x000fe2000791e005 */
[----:B------:R-:W-:Y:S01]  /*05b0*/  IMAD.HI R6, R7, 0x2, RZ ;  /* 0x0000000207067827 */ /* 0x000fe200078e02ff */
[----:B------:R-:W-:-:S03]  /*05c0*/  SHF.L.U32 R5, R4, 0x1, RZ ;  /* 0x0000000104057819 */ /* 0x000fc600000006ff */
[C---:B------:R-:W-:Y:S01]  /*05d0*/  IMAD.SHL.U32 R8, R9.reuse, 0x2, RZ ;  /* 0x0000000209087824 */ /* 0x040fe200078e00ff */
[----:B------:R-:W-:Y:S01]  /*05e0*/  IADD3.X R12, R6, c[0x0][0x16c], R3, P0, P1 ;  /* 0x00005b00060c7a10 */ /* 0x000fe200007e2403 */
[----:B------:R-:W-:Y:S01]  /*05f0*/  IMAD.HI R4, R4, 0x2, RZ ;  /* 0x0000000204047827 */ /* 0x000fe200078e02ff */
[--C-:B------:R-:W-:Y:S02]  /*0600*/  SHF.R.U32.HI R3, RZ, 0x4, R0.reuse ;  /* 0x00000004ff037819 */ /* 0x100fe40000011600 */
[----:B------:R-:W-:Y:S01]  /*0610*/  IADD3 R11, P2, P3, R8, c[0x0][0x170], R5 ;  /* 0x00005c00080b7a10 */ /* 0x000fe20007b5e005 */
[----:B------:R-:W-:Y:S01]  /*0620*/  IMAD.HI R9, R9, 0x2, RZ ;  /* 0x0000000209097827 */ /* 0x000fe200078e02ff */
[----:B------:R-:W-:Y:S02]  /*0630*/  SHF.R.S32.HI R8, RZ, 0x2, R0 ;  /* 0x00000002ff087819 */ /* 0x000fe40000011400 */
[----:B------:R-:W-:Y:S01]  /*0640*/  SHF.L.U32 R5, R35, 0x4, RZ ;  /* 0x0000000423057819 */ /* 0x000fe200000006ff */
[----:B------:R-:W-:Y:S01]  /*0650*/  IMAD.SHL.U32 R6, R0, 0x20, RZ ;  /* 0x0000002000067824 */ /* 0x000fe200078e00ff */
[----:B------:R-:W-:Y:S01]  /*0660*/  SGXT.U32 R3, R3, 0x4 ;  /* 0x000000040303781a */ /* 0x000fe20000000000 */
[----:B------:R-:W-:Y:S01]  /*0670*/  IMAD.MOV.U32 R42, RZ, RZ, -0x800000 ;  /* 0xff800000ff2a7424 */ /* 0x000fe200078e00ff */
[----:B------:R-:W-:Y:S01]  /*0680*/  SGXT R8, R8, 0x1 ;  /* 0x000000010808781a */ /* 0x000fe20000000200 */
[----:B------:R-:W-:Y:S01]  /*0690*/  IMAD.MOV.U32 R33, RZ, RZ, 0x3f800000 ;  /* 0x3f800000ff217424 */ /* 0x000fe200078e00ff */
[----:B------:R-:W-:-:S02]  /*06a0*/  IADD3.X R13, R9, c[0x0][0x174], R4, P2, P3 ;  /* 0x00005d00090d7a10 */ /* 0x000fc400017e6404 */
[----:B------:R-:W-:Y:S01]  /*06b0*/  LOP3.LUT R7, R5, 0xe0, R0, 0x78, !PT ;  /* 0x000000e005077812 */ /* 0x000fe200078e7800 */
[C---:B------:R-:W-:Y:S01]  /*06c0*/  IMAD R5, R3.reuse, c[0x0][0x1a4], RZ ;  /* 0x0000690003057a24 */ /* 0x040fe200078e02ff */
[----:B------:R-:W-:Y:S01]  /*06d0*/  LOP3.LUT R9, R6, 0x60, RZ, 0xc0, !PT ;  /* 0x0000006006097812 */ /* 0x000fe200078ec0ff */
[----:B------:R-:W-:Y:S01]  /*06e0*/  IMAD R6, R3, c[0x0][0x1b8], RZ ;  /* 0x00006e0003067a24 */ /* 0x000fe200078e02ff */
[----:B------:R-:W-:Y:S02]  /*06f0*/  LOP3.LUT R4, R0, 0x10, RZ, 0xc0, !PT ;  /* 0x0000001000047812 */ /* 0x000fe400078ec0ff */
[----:B------:R-:W-:Y:S02]  /*0700*/  LOP3.LUT R3, R8, 0x90, RZ, 0xc0, !PT ;  /* 0x0000009008037812 */ /* 0x000fe400078ec0ff */
[----:B------:R-:W-:Y:S01]  /*0710*/  LEA R9, R4, R9, 0x4 ;  /* 0x0000000904097211 */ /* 0x000fe200078e20ff */
[----:B------:R-:W-:Y:S01]  /*0720*/  IMAD R8, R35, 0x2, R4 ;  /* 0x0000000223087824 */ /* 0x000fe200078e0204 */
[----:B------:R-:W-:-:S02]  /*0730*/  LOP3.LUT R30, R3, 0x10, R36, 0x78, !PT ;  /* 0x00000010031e7812 */ /* 0x000fc400078e7824 */
[----:B------:R-:W-:Y:S02]  /*0740*/  LOP3.LUT R7, R7, 0x10, R36, 0x78, !PT ;  /* 0x0000001007077812 */ /* 0x000fe400078e7824 */
[----:B------:R-:W-:Y:S01]  /*0750*/  LEA R3, P0, R5, R10, 0x1 ;  /* 0x0000000a05037211 */ /* 0x000fe200078008ff */
[----:B------:R-:W-:Y:S01]  /*0760*/  IMAD.IADD R30, R30, 0x1, R9 ;  /* 0x000000011e1e7824 */ /* 0x000fe200078e0209 */
[----:B------:R-:W-:Y:S02]  /*0770*/  SHF.R.S32.HI R9, RZ, 0x6, R0 ;  /* 0x00000006ff097819 */ /* 0x000fe40000011400 */
[----:B------:R-:W-:Y:S02]  /*0780*/  LEA R4, P1, R6, R11, 0x1 ;  /* 0x0000000b06047211 */ /* 0x000fe400078208ff */
[----:B------:R-:W-:Y:S01]  /*0790*/  SGXT R9, R9, 0x1 ;  /* 0x000000010909781a */ /* 0x000fe20000000200 */
[----:B------:R-:W-:Y:S01]  /*07a0*/  CS2R R10, SRZ ;  /* 0x00000000000a7805 */ /* 0x000fe2000001ff00 */
[----:B------:R-:W-:-:S02]  /*07b0*/  LEA R31, R8, R7, 0x7 ;  /* 0x00000007081f7211 */ /* 0x000fc400078e38ff */
[----:B------:R-:W-:Y:S02]  /*07c0*/  LOP3.LUT R17, R9, 0x90, RZ, 0xc0, !PT ;  /* 0x0000009009117812 */ /* 0x000fe400078ec0ff */
[----:B------:R-:W-:Y:S01]  /*07d0*/  LEA.HI.X.SX32 R5, R5, R12, 0x1, P0 ;  /* 0x0000000c05057211 */ /* 0x000fe200000f0eff */
[----:B------:R-:W-:Y:S01]  /*07e0*/  CS2R R8, SRZ ;  /* 0x0000000000087805 */ /* 0x000fe2000001ff00 */
[----:B------:R-:W-:Y:S02]  /*07f0*/  LEA.HI.X.SX32 R6, R6, R13, 0x1, P1 ;  /* 0x0000000d06067211 */ /* 0x000fe400008f0eff */
[----:B------:R-:W-:Y:S01]  /*0800*/  MOV R7, RZ ;  /* 0x000000ff00077202 */ /* 0x000fe20000000f00 */
[----:B------:R-:W-:Y:S01]  /*0810*/  CS2R R12, SRZ ;  /* 0x00000000000c7805 */ /* 0x000fe2000001ff00 */
[----:B------:R-:W-:Y:S02]  /*0820*/  LOP3.LUT R32, R17, 0x17e, R36, 0x78, !PT ;  /* 0x0000017e11207812 */ /* 0x000fe400078e7824 */
.L_x_1:
[----:B------:R-:W-:-:S04]  /*0830*/  LEA R20, P0, R28, R3, 0x1 ;  /* 0x000000031c147211 */ /* 0x000fc800078008ff */
[----:B------:R-:W-:-:S05]  /*0840*/  LEA.HI.X.SX32 R21, R28, R5, 0x1, P0 ;  /* 0x000000051c157211 */ /* 0x000fca00000f0eff */
[----:B------:R-:W2:Y:S04]  /*0850*/  LDG.E.U16 R39, [R20.64] ;  /* 0x0000000414277981 */ /* 0x000ea8000c1e1500 */
[----:B------:R-:W-:Y:S01]  /*0860*/  BAR.SYNC.DEFER_BLOCKING 0x0 ;  /* 0x0000000000007b1d */ /* 0x000fe20000010000 */
[----:B------:R-:W-:-:S04]  /*0870*/  LEA R44, P0, R29, R4, 0x1 ;  /* 0x000000041d2c7211 */ /* 0x000fc800078008ff */
[----:B------:R-:W-:Y:S01]  /*0880*/  LEA.HI.X.SX32 R45, R29, R6, 0x1, P0 ;  /* 0x000000061d2d7211 */ /* 0x000fe200000f0eff */
[----:B--2---:R-:W-:Y:S04]  /*0890*/  STS.U16 [R32+0x1000], R39 ;  /* 0x0010002720007388 */ /* 0x004fe80000000400 */
[----:B------:R-:W-:Y:S06]  /*08a0*/  BAR.SYNC.DEFER_BLOCKING 0x0 ;  /* 0x0000000000007b1d */ /* 0x000fec0000010000 */
[----:B------:R0:W2:Y:S01]  /*08b0*/  LDG.E.U16 R41, [R44.64] ;  /* 0x000000042c297981 */ /* 0x0000a2000c1e1500 */
[----:B------:R-:W-:-:S03]  /*08c0*/  IADD3 R7, R7, 0x10, RZ ;  /* 0x0000001007077810 */ /* 0x000fc60007ffe0ff */
[----:B------:R-:W-:Y:S01]  /*08d0*/  LDSM.16.MT88.4 R16, [R31] ;  /* 0x000000001f10783b */ /* 0x000fe20000004200 */
[----:B------:R-:W-:-:S03]  /*08e0*/  ISETP.GE.AND P0, PT, R7, c[0x0][0x1d0], PT ;  /* 0x0000740007007a0c */ /* 0x000fc60003f06270 */
[----:B------:R-:W1:Y:S04]  /*08f0*/  LDSM.16.M88.4 R20, [R30+0x1000] ;  /* 0x001000001e14783b */ /* 0x000e680000000200 */
[----:B------:R-:W-:Y:S01]  /*0900*/  BAR.SYNC.DEFER_BLOCKING 0x0 ;  /* 0x0000000000007b1d */ /* 0x000fe20000010000 */
[C---:B-1----:R-:W-:Y:S08]  /*0910*/  HMMA.16816.F32 R24, R16.reuse, R20, RZ ;  /* 0x000000141018723c */ /* 0x042ff000000018ff */
[----:B------:R-:W-:Y:S11]  /*0920*/  HMMA.16816.F32 R16, R16, R22, RZ ;  /* 0x000000161010723c */ /* 0x000ff600000018ff */
[----:B------:R-:W-:Y:S05]  /*0930*/  @!UPT UIADD3 URZ, URZ, URZ, URZ ;  /* 0x0000003f3f3ff290 */ /* 0x000fea000fffe03f */
[----:B------:R-:W-:Y:S02]  /*0940*/  FMUL R20, R24, c[0x0][0x188] ;  /* 0x0000620018147a20 */ /* 0x000fe40000400000 */
[----:B------:R-:W-:-:S05]  /*0950*/  FMUL R21, R25, c[0x0][0x188] ;  /* 0x0000620019157a20 */ /* 0x000fca0000400000 */
[----:B------:R-:W-:Y:S01]  /*0960*/  FMNMX R21, R20, R21, !PT ;  /* 0x0000001514157209 */ /* 0x000fe20007800000 */
[----:B------:R-:W-:Y:S02]  /*0970*/  FMUL R22, R16, c[0x0][0x188] ;  /* 0x0000620010167a20 */ /* 0x000fe40000400000 */
[----:B------:R-:W-:-:S03]  /*0980*/  FMUL R20, R17, c[0x0][0x188] ;  /* 0x0000620011147a20 */ /* 0x000fc60000400000 */
[----:B------:R-:W-:Y:S01]  /*0990*/  FMNMX R21, R22, R21, !PT ;  /* 0x0000001516157209 */ /* 0x000fe20007800000 */
[----:B------:R-:W-:-:S03]  /*09a0*/  FMUL R22, R27, c[0x0][0x188] ;  /* 0x000062001b167a20 */ /* 0x000fc60000400000 */
[----:B------:R-:W-:Y:S01]  /*09b0*/  FMNMX R20, R20, R21, !PT ;  /* 0x0000001514147209 */ /* 0x000fe20007800000 */
[----:B------:R-:W-:-:S04]  /*09c0*/  FMUL R21, R26, c[0x0][0x188] ;  /* 0x000062001a157a20 */ /* 0x000fc80000400000 */
[----:B------:R-:W1:Y:S01]  /*09d0*/  SHFL.BFLY PT, R39, R20, 0x2, 0x1f ;  /* 0x0c401f0014277f89 */ /* 0x000e6200000e0000 */
[----:B------:R-:W-:Y:S01]  /*09e0*/  FMNMX R22, R21, R22, !PT ;  /* 0x0000001615167209 */ /* 0x000fe20007800000 */
[----:B------:R-:W-:-:S05]  /*09f0*/  FMUL R21, R18, c[0x0][0x188] ;  /* 0x0000620012157a20 */ /* 0x000fca0000400000 */
[----:B------:R-:W-:Y:S01]  /*0a00*/  FMNMX R22, R21, R22, !PT ;  /* 0x0000001615167209 */ /* 0x000fe20007800000 */
[----:B------:R-:W-:-:S05]  /*0a10*/  FMUL R21, R19, c[0x0][0x188] ;  /* 0x0000620013157a20 */ /* 0x000fca0000400000 */
[----:B------:R-:W-:-:S05]  /*0a20*/  FMNMX R23, R21, R22, !PT ;  /* 0x0000001615177209 */ /* 0x000fca0007800000 */
[----:B------:R-:W3:Y:S01]  /*0a30*/  SHFL.BFLY PT, R22, R23, 0x2, 0x1f ;  /* 0x0c401f0017167f89 */ /* 0x000ee200000e0000 */
[----:B-1----:R-:W-:-:S05]  /*0a40*/  FMNMX R43, R20, R39, !PT ;  /* 0x00000027142b7209 */ /* 0x002fca0007800000 */
[----:B0-----:R-:W0:Y:S01]  /*0a50*/  SHFL.BFLY PT, R44, R43, 0x1, 0x1f ;  /* 0x0c201f002b2c7f89 */ /* 0x001e2200000e0000 */
[----:B---3--:R-:W-:-:S05]  /*0a60*/  FMNMX R22, R23, R22, !PT ;  /* 0x0000001617167209 */ /* 0x008fca0007800000 */
[----:B------:R-:W1:Y:S01]  /*0a70*/  SHFL.BFLY PT, R21, R22, 0x1, 0x1f ;  /* 0x0c201f0016157f89 */ /* 0x000e6200000e0000 */
[----:B0-----:R-:W-:-:S04]  /*0a80*/  FMNMX R39, R43, R44, !PT ;  /* 0x0000002c2b277209 */ /* 0x001fc80007800000 */
[----:B------:R-:W-:-:S05]  /*0a90*/  FMNMX R39, R39, R42, !PT ;  /* 0x0000002a27277209 */ /* 0x000fca0007800000 */
[--C-:B------:R-:W-:Y:S02]  /*0aa0*/  FFMA R24, R24, c[0x0][0x188], -R39.reuse ;  /* 0x0000620018187a23 */ /* 0x100fe40000000827 */
[--C-:B------:R-:W-:Y:S02]  /*0ab0*/  FFMA R25, R25, c[0x0][0x188], -R39.reuse ;  /* 0x0000620019197a23 */ /* 0x100fe40000000827 */
[----:B------:R-:W-:Y:S02]  /*0ac0*/  FMUL R20, R24, 1.4426950216293334961 ;  /* 0x3fb8aa3b18147820 */ /* 0x000fe40000400000 */
[----:B------:R-:W-:Y:S02]  /*0ad0*/  FMUL R24, R25, 1.4426950216293334961 ;  /* 0x3fb8aa3b19187820 */ /* 0x000fe40000400000 */
[--C-:B------:R-:W-:Y:S01]  /*0ae0*/  FFMA R16, R16, c[0x0][0x188], -R39.reuse ;  /* 0x0000620010107a23 */ /* 0x100fe20000000827 */
[----:B-1----:R-:W-:Y:S01]  /*0af0*/  FMNMX R25, R22, R21, !PT ;  /* 0x0000001516197209 */ /* 0x002fe20007800000 */
[----:B------:R-:W-:Y:S02]  /*0b00*/  MUFU.EX2 R20, R20 ;  /* 0x0000001400147308 */ /* 0x000fe40000000800 */
[----:B------:R-:W-:Y:S01]  /*0b10*/  FMUL R43, R16, 1.4426950216293334961 ;  /* 0x3fb8aa3b102b7820 */ /* 0x000fe20000400000 */
[----:B------:R-:W-:Y:S01]  /*0b20*/  FMNMX R25, R25, R40, !PT ;  /* 0x0000002819197209 */ /* 0x000fe20007800000 */
[----:B------:R-:W-:-:S04]  /*0b30*/  FFMA R16, R17, c[0x0][0x188], -R39 ;  /* 0x0000620011107a23 */ /* 0x000fc80000000827 */
[--C-:B------:R-:W-:Y:S01]  /*0b40*/  FFMA R26, R26, c[0x0][0x188], -R25.reuse ;  /* 0x000062001a1a7a23 */ /* 0x100fe20000000819 */
[----:B------:R0:W1:Y:S01]  /*0b50*/  MUFU.EX2 R21, R24 ;  /* 0x0000001800157308 */ /* 0x0000620000000800 */
[--C-:B------:R-:W-:Y:S02]  /*0b60*/  FFMA R27, R27, c[0x0][0x188], -R25.reuse ;  /* 0x000062001b1b7a23 */ /* 0x100fe40000000819 */
[----:B------:R-:W-:Y:S02]  /*0b70*/  FMUL R23, R26, 1.4426950216293334961 ;  /* 0x3fb8aa3b1a177820 */ /* 0x000fe40000400000 */
[----:B------:R-:W-:Y:S02]  /*0b80*/  FMUL R26, R27, 1.4426950216293334961 ;  /* 0x3fb8aa3b1b1a7820 */ /* 0x000fe40000400000 */
[----:B------:R-:W-:Y:S01]  /*0b90*/  FFMA R18, R18, c[0x0][0x188], -R25 ;  /* 0x0000620012127a23 */ /* 0x000fe20000000819 */
[----:B------:R-:W3:Y:S01]  /*0ba0*/  MUFU.EX2 R17, R43 ;  /* 0x0000002b00117308 */ /* 0x000ee20000000800 */
[----:B------:R-:W-:-:S02]  /*0bb0*/  FMUL R22, R16, 1.4426950216293334961 ;  /* 0x3fb8aa3b10167820 */ /* 0x000fc40000400000 */
[----:B------:R-:W-:Y:S02]  /*0bc0*/  FMUL R27, R18, 1.4426950216293334961 ;  /* 0x3fb8aa3b121b7820 */ /* 0x000fe40000400000 */
[----:B------:R-:W-:-:S03]  /*0bd0*/  FFMA R16, R19, c[0x0][0x188], -R25 ;  /* 0x0000620013107a23 */ /* 0x000fc60000000819 */
[----:B------:R-:W-:Y:S01]  /*0be0*/  MUFU.EX2 R23, R23 ;  /* 0x0000001700177308 */ /* 0x000fe20000000800 */
[----:B0-----:R-:W-:Y:S02]  /*0bf0*/  FMUL R24, R16, 1.4426950216293334961 ;  /* 0x3fb8aa3b10187820 */ /* 0x001fe40000400000 */
[----:B-1----:R-:W-:-:S05]  /*0c00*/  FADD R16, R20, R21 ;  /* 0x0000001514107221 */ /* 0x002fca0000000000 */
[----:B------:R-:W0:Y:S01]  /*0c10*/  MUFU.EX2 R26, R26 ;  /* 0x0000001a001a7308 */ /* 0x000e220000000800 */
[----:B---3--:R-:W-:Y:S01]  /*0c20*/  FADD R43, R17, R16 ;  /* 0x00000010112b7221 */ /* 0x008fe20000000000 */
[----:B------:R-:W-:-:S06]  /*0c30*/  F2FP.PACK_AB R16, R21, R20 ;  /* 0x000000141510723e */ /* 0x000fcc00000000ff */
[----:B------:R-:W1:Y:S08]  /*0c40*/  MUFU.EX2 R22, R22 ;  /* 0x0000001600167308 */ /* 0x000e700000000800 */
[----:B------:R-:W3:Y:S01]  /*0c50*/  MUFU.EX2 R19, R27 ;  /* 0x0000001b00137308 */ /* 0x000ee20000000800 */
[----:B0-----:R-:W-:-:S07]  /*0c60*/  FADD R20, R23, R26 ;  /* 0x0000001a17147221 */ /* 0x001fce0000000000 */
[----:B------:R-:W0:Y:S01]  /*0c70*/  MUFU.EX2 R24, R24 ;  /* 0x0000001800187308 */ /* 0x000e220000000800 */
[C---:B-1----:R-:W-:Y:S01]  /*0c80*/  F2FP.PACK_AB R18, R22.reuse, R17 ;  /* 0x000000111612723e */ /* 0x042fe200000000ff */
[----:B------:R-:W-:Y:S01]  /*0c90*/  FADD R43, R22, R43 ;  /* 0x0000002b162b7221 */ /* 0x000fe20000000000 */
[----:B------:R-:W-:Y:S01]  /*0ca0*/  F2FP.PACK_AB R17, R26, R23 ;  /* 0x000000171a11723e */ /* 0x000fe200000000ff */
[----:B------:R-:W-:Y:S02]  /*0cb0*/  FADD R26, -R39, R42 ;  /* 0x0000002a271a7221 */ /* 0x000fe40000000100 */
[----:B---3--:R-:W-:-:S04]  /*0cc0*/  FADD R27, R19, R20 ;  /* 0x00000014131b7221 */ /* 0x008fc80000000000 */
[C---:B0-----:R-:W-:Y:S01]  /*0cd0*/  FADD R42, R24.reuse, R27 ;  /* 0x0000001b182a7221 */ /* 0x041fe20000000000 */
[----:B------:R-:W-:Y:S01]  /*0ce0*/  F2FP.PACK_AB R19, R24, R19 ;  /* 0x000000131813723e */ /* 0x000fe200000000ff */
[----:B------:R-:W-:Y:S02]  /*0cf0*/  FADD R24, -R25, R40 ;  /* 0x0000002819187221 */ /* 0x000fe40000000100 */
[----:B------:R-:W-:Y:S02]  /*0d00*/  FMUL R27, R26, 1.4426950216293334961 ;  /* 0x3fb8aa3b1a1b7820 */ /* 0x000fe40000400000 */
[----:B------:R-:W-:Y:S01]  /*0d10*/  FMUL R40, R24, 1.4426950216293334961 ;  /* 0x3fb8aa3b18287820 */ /* 0x000fe20000400000 */
[----:B------:R-:W0:Y:S03]  /*0d20*/  SHFL.BFLY PT, R26, R43, 0x2, 0x1f ;  /* 0x0c401f002b1a7f89 */ /* 0x000e2600000e0000 */
[----:B------:R-:W1:Y:S08]  /*0d30*/  MUFU.EX2 R27, R27 ;  /* 0x0000001b001b7308 */ /* 0x000e700000000800 */
[----:B------:R-:W3:Y:S01]  /*0d40*/  MUFU.EX2 R40, R40 ;  /* 0x0000002800287308 */ /* 0x000ee20000000800 */
[----:B-1----:R-:W-:-:S02]  /*0d50*/  FMUL R12, R27, R12 ;  /* 0x0000000c1b0c7220 */ /* 0x002fc40000400000 */
[C---:B------:R-:W-:Y:S02]  /*0d60*/  FMUL R13, R27.reuse, R13 ;  /* 0x0000000d1b0d7220 */ /* 0x040fe40000400000 */
[----:B------:R-:W-:Y:S02]  /*0d70*/  FMUL R8, R27, R8 ;  /* 0x000000081b087220 */ /* 0x000fe40000400000 */
[----:B0-----:R-:W-:Y:S02]  /*0d80*/  FADD R26, R43, R26 ;  /* 0x0000001a2b1a7221 */ /* 0x001fe40000000000 */
[C---:B---3--:R-:W-:Y:S02]  /*0d90*/  FMUL R14, R40.reuse, R14 ;  /* 0x0000000e280e7220 */ /* 0x048fe40000400000 */
[----:B------:R-:W-:Y:S02]  /*0da0*/  FMUL R15, R40, R15 ;  /* 0x0000000f280f7220 */ /* 0x000fe40000400000 */
[----:B------:R-:W-:-:S02]  /*0db0*/  FMUL R9, R27, R9 ;  /* 0x000000091b097220 */ /* 0x000fc40000400000 */
[C---:B------:R-:W-:Y:S02]  /*0dc0*/  FMUL R10, R40.reuse, R10 ;  /* 0x0000000a280a7220 */ /* 0x040fe40000400000 */
[----:B------:R-:W-:Y:S01]  /*0dd0*/  FMUL R11, R40, R11 ;  /* 0x0000000b280b7220 */ /* 0x000fe20000400000 */
[----:B--2---:R-:W-:Y:S04]  /*0de0*/  STS.U16 [R32+0x1000], R41 ;  /* 0x0010002920007388 */ /* 0x004fe80000000400 */
[----:B------:R-:W-:Y:S06]  /*0df0*/  BAR.SYNC.DEFER_BLOCKING 0x0 ;  /* 0x0000000000007b1d */ /* 0x000fec0000010000 */
[----:B------:R-:W0:Y:S04]  /*0e00*/  SHFL.BFLY PT, R41, R42, 0x2, 0x1f ;  /* 0x0c401f002a297f89 */ /* 0x000e2800000e0000 */
[----:B------:R-:W-:Y:S01]  /*0e10*/  LDSM.16.M88.4 R20, [R30+0x1000] ;  /* 0x001000001e14783b */ /* 0x000fe20000000200 */
[----:B0-----:R-:W-:Y:S01]  /*0e20*/  FADD R24, R42, R41 ;  /* 0x000000292a187221 */ /* 0x001fe20000000000 */
[----:B------:R-:W-:-:S02]  /*0e30*/  MOV R42, R39 ;  /* 0x00000027002a7202 */ /* 0x000fc40000000f00 */
[----:B------:R-:W0:Y:S02]  /*0e40*/  SHFL.BFLY PT, R41, R26, 0x1, 0x1f ;  /* 0x0c201f001a297f89 */ /* 0x000e2400000e0000 */
[----:B0-----:R-:W-:-:S04]  /*0e50*/  FADD R41, R26, R41 ;  /* 0x000000291a297221 */ /* 0x001fc80000000000 */
[----:B------:R-:W-:Y:S01]  /*0e60*/  FFMA R34, R27, R34, R41 ;  /* 0x000000221b227223 */ /* 0x000fe20000000029 */
[C---:B------:R-:W-:Y:S01]  /*0e70*/  HMMA.16816.F32 R12, R16.reuse, R20, R12 ;  /* 0x00000014100c723c */ /* 0x040fe2000000180c */
[----:B------:R-:W0:Y:S07]  /*0e80*/  SHFL.BFLY PT, R21, R24, 0x1, 0x1f ;  /* 0x0c201f0018157f89 */ /* 0x000e2e00000e0000 */
[----:B------:R-:W-:Y:S07]  /*0e90*/  HMMA.16816.F32 R8, R16, R22, R8 ;  /* 0x000000161008723c */ /* 0x000fee0000001808 */
[----:B------:R-:W-:-:S04]  /*0ea0*/  IMAD.MOV.U32 R16, RZ, RZ, 0x10 ;  /* 0x00000010ff107424 */ /* 0x000fc800078e00ff */
[C---:B------:R-:W-:Y:S02]  /*0eb0*/  IMAD R29, R16.reuse, c[0x0][0x1b4], R29 ;  /* 0x00006d00101d7a24 */ /* 0x040fe400078e021d */
[----:B------:R-:W-:Y:S02]  /*0ec0*/  IMAD R28, R16, c[0x0][0x1a4], R28 ;  /* 0x00006900101c7a24 */ /* 0x000fe400078e021c */
[----:B0-----:R-:W-:-:S04]  /*0ed0*/  FADD R21, R24, R21 ;  /* 0x0000001518157221 */ /* 0x001fc80000000000 */
[----:B------:R-:W-:Y:S02]  /*0ee0*/  FFMA R33, R40, R33, R21 ;  /* 0x0000002128217223 */ /* 0x000fe40000000015 */
[----:B------:R-:W-:Y:S01]  /*0ef0*/  IMAD.MOV.U32 R40, RZ, RZ, R25 ;  /* 0x000000ffff287224 */ /* 0x000fe200078e0019 */
[----:B------:R-:W-:Y:S05]  /*0f00*/  @!P0 BRA `(.L_x_1) ;  /* 0xfffff92000008947 */ /* 0x000fea000383ffff */
.L_x_0:
[----:B---3--:R-:W-:Y:S01]  /*0f10*/  IMAD R5, R2, c[0x0][0x1c0], RZ ;  /* 0x0000700002057a24 */ /* 0x008fe200078e02ff */
[----:B------:R-:W-:Y:S01]  /*0f20*/  LOP3.LUT R6, R0, 0x18, RZ, 0xc0, !PT ;  /* 0x0000001800067812 */ /* 0x000fe200078ec0ff */
[----:B------:R-:W-:Y:S01]  /*0f30*/  IMAD R7, R38, c[0x0][0x1c4], RZ ;  /* 0x0000710026077a24 */ /* 0x000fe200078e02ff */
[----:B------:R-:W-:Y:S01]  /*0f40*/  SHF.L.U32 R16, R0, 0x2, RZ ;  /* 0x0000000200107819 */ /* 0x000fe200000006ff */
[----:B------:R-:W-:Y:S01]  /*0f50*/  IMAD.SHL.U32 R20, R5, 0x2, RZ ;  /* 0x0000000205147824 */ /* 0x000fe200078e00ff */
[----:B------:R-:W-:Y:S01]  /*0f60*/  FSETP.GEU.AND P4, PT, R34, 1.175494350822287508e-38, PT ;  /* 0x008000002200780b */ /* 0x000fe20003f8e000 */
[----:B------:R-:W-:Y:S01]  /*0f70*/  IMAD R22, R6, 0x8, R35 ;  /* 0x0000000806167824 */ /* 0x000fe200078e0223 */
[----:B------:R-:W-:Y:S01]  /*0f80*/  SHF.L.U32 R17, R7, 0x1, RZ ;  /* 0x0000000107117819 */ /* 0x000fe200000006ff */
[----:B------:R-:W-:Y:S01]  /*0f90*/  IMAD.HI R19, R5, 0x2, RZ ;  /* 0x0000000205137827 */ /* 0x000fe200078e02ff */
[----:B------:R-:W-:Y:S01]  /*0fa0*/  LOP3.LUT R5, R16, 0x7c, RZ, 0xc0, !PT ;  /* 0x0000007c10057812 */ /* 0x000fe200078ec0ff */
[----:B------:R-:W-:Y:S01]  /*0fb0*/  BAR.SYNC.DEFER_BLOCKING 0x0 ;  /* 0x0000000000007b1d */ /* 0x000fe20000010000 */
[----:B------:R-:W-:Y:S01]  /*0fc0*/  IADD3 R20, P5, P6, R17, c[0x0][0x178], R20 ;  /* 0x00005e0011147a10 */ /* 0x000fe20007ebe014 */
[----:B------:R-:W-:Y:S01]  /*0fd0*/  FMUL R3, R34, 8388608 ;  /* 0x4b00000022037820 */ /* 0x000fe20000400000 */
[C---:B------:R-:W-:Y:S01]  /*0fe0*/  LOP3.LUT R17, R16.reuse, 0x380, RZ, 0xc0, !PT ;  /* 0x0000038010117812 */ /* 0x040fe200078ec0ff */
[----:B------:R-:W-:Y:S01]  /*0ff0*/  FMUL R4, R33, 8388608 ;  /* 0x4b00000021047820 */ /* 0x000fe20000400000 */
[----:B------:R-:W-:Y:S01]  /*1000*/  LOP3.LUT R24, R16, 0x1c0, RZ, 0xc0, !PT ;  /* 0x000001c010187812 */ /* 0x000fe200078ec0ff */
[----:B------:R-:W-:Y:S01]  /*1010*/  IMAD.HI R16, R7, 0x2, RZ ;  /* 0x0000000207107827 */ /* 0x000fe200078e02ff */
[----:B------:R-:W-:-:S02]  /*1020*/  LEA R27, R22, R17, 0x4 ;  /* 0x00000011161b7211 */ /* 0x000fc400078e20ff */
[----:B------:R-:W-:Y:S01]  /*1030*/  SHF.R.S32.HI R22, RZ, 0x5, R0 ;  /* 0x00000005ff167819 */ /* 0x000fe20000011400 */
[----:B------:R-:W-:Y:S01]  /*1040*/  IMAD R35, R35, 0x8, R24 ;  /* 0x0000000823237824 */ /* 0x000fe200078e0218 */
[----:B------:R-:W-:Y:S01]  /*1050*/  LOP3.LUT R5, R5, 0x180, R36, 0xf8, !PT ;  /* 0x0000018005057812 */ /* 0x000fe200078ef824 */
[----:B------:R-:W-:Y:S01]  /*1060*/  IMAD R37, R37, c[0x0][0x1c8], RZ ;  /* 0x0000720025257a24 */ /* 0x000fe200078e02ff */
[----:B------:R-:W-:Y:S02]  /*1070*/  SGXT R22, R22, 0x1 ;  /* 0x000000011616781a */ /* 0x000fe40000000200 */
[----:B------:R-:W-:Y:S02]  /*1080*/  LEA.HI R7, R6, R27, RZ, 0x1f ;  /* 0x0000001b06077211 */ /* 0x000fe400078ff8ff */
[----:B------:R-:W-:Y:S02]  /*1090*/  FSEL R18, R3, R34, !P4 ;  /* 0x0000002203127208 */ /* 0x000fe40006000000 */
[----:B------:R-:W-:-:S02]  /*10a0*/  FSETP.GEU.AND P3, PT, R33, 1.175494350822287508e-38, PT ;  /* 0x008000002100780b */ /* 0x000fc40003f6e000 */
[----:B------:R-:W-:Y:S02]  /*10b0*/  FSETP.GT.AND P2, PT, |R34|, 8.50705917302346158658e+37, PT ;  /* 0x7e8000002200780b */ /* 0x000fe40003f44200 */
[----:B------:R-:W-:Y:S02]  /*10c0*/  FSEL R6, RZ, -23, P4 ;  /* 0xc1b80000ff067808 */ /* 0x000fe40002000000 */
[----:B------:R-:W-:Y:S02]  /*10d0*/  FSETP.GT.AND P4, PT, |R33|, 8.50705917302346158658e+37, PT ;  /* 0x7e8000002100780b */ /* 0x000fe40003f84200 */
[----:B------:R-:W-:Y:S02]  /*10e0*/  LOP3.LUT R5, R5, 0x808, R22, 0x78, !PT ;  /* 0x0000080805057812 */ /* 0x000fe400078e7816 */
[----:B------:R-:W-:Y:S02]  /*10f0*/  FSEL R3, R4, R33, !P3 ;  /* 0x0000002104037208 */ /* 0x000fe40005800000 */
[----:B------:R-:W-:-:S02]  /*1100*/  FSETP.GEU.AND P1, PT, |R34|, 1.175494350822287508e-38, PT ;  /* 0x008000002200780b */ /* 0x000fc40003f2e200 */
[----:B------:R-:W-:Y:S01]  /*1110*/  FSEL R22, RZ, -23, P3 ;  /* 0xc1b80000ff167808 */ /* 0x000fe20001800000 */
[----:B------:R-:W-:Y:S01]  /*1120*/  @P2 FMUL R34, R34, 0.25 ;  /* 0x3e80000022222820 */ /* 0x000fe20000400000 */
[----:B------:R-:W-:Y:S01]  /*1130*/  FSETP.GEU.AND P3, PT, |R33|, 1.175494350822287508e-38, PT ;  /* 0x008000002100780b */ /* 0x000fe20003f6e200 */
[----:B------:R-:W-:Y:S01]  /*1140*/  @P2 FMUL R13, R13, 0.25 ;  /* 0x3e8000000d0d2820 */ /* 0x000fe20000400000 */
[----:B------:R-:W-:Y:S01]  /*1150*/  IADD3 R21, R18, -0x3f3504f3, RZ ;  /* 0xc0cafb0d12157810 */ /* 0x000fe20007ffe0ff */
[----:B------:R-:W-:Y:S01]  /*1160*/  @P4 FMUL R33, R33, 0.25 ;  /* 0x3e80000021214820 */ /* 0x000fe20000400000 */
[----:B------:R-:W-:Y:S01]  /*1170*/  IADD3 R4, R3, -0x3f3504f3, RZ ;  /* 0xc0cafb0d03047810 */ /* 0x000fe20007ffe0ff */
[----:B------:R-:W-:Y:S01]  /*1180*/  @P2 FMUL R9, R9, 0.25 ;  /* 0x3e80000009092820 */ /* 0x000fe20000400000 */
[----:B------:R-:W-:Y:S01]  /*1190*/  LOP3.LUT R21, R21, 0xff800000, RZ, 0xc0, !PT ;  /* 0xff80000015157812 */ /* 0x000fe200078ec0ff */
[----:B------:R-:W-:Y:S01]  /*11a0*/  @P2 FMUL R8, R8, 0.25 ;  /* 0x3e80000008082820 */ /* 0x000fe20000400000 */
[----:B------:R-:W-:Y:S01]  /*11b0*/  LOP3.LUT R4, R4, 0xff800000, RZ, 0xc0, !PT ;  /* 0xff80000004047812 */ /* 0x000fe200078ec0ff */
[----:B------:R-:W-:Y:S01]  /*11c0*/  @!P1 FMUL R34, R34, 16777216 ;  /* 0x4b80000022229820 */ /* 0x000fe20000400000 */
[----:B------:R-:W-:Y:S01]  /*11d0*/  I2F R23, R21 ;  /* 0x0000001500177306 */ /* 0x000fe20000201400 */
[----:B------:R-:W-:Y:S01]  /*11e0*/  @P2 FMUL R12, R12, 0.25 ;  /* 0x3e8000000c0c2820 */ /* 0x000fe20000400000 */
[----:B------:R-:W-:Y:S01]  /*11f0*/  IADD3 R26, R18, -R21, RZ ;  /* 0x80000015121a7210 */ /* 0x000fe20007ffe0ff */
[----:B------:R-:W-:Y:S01]  /*1200*/  @!P3 FMUL R33, R33, 16777216 ;  /* 0x4b8000002121b820 */ /* 0x000fe20000400000 */
[----:B------:R-:W-:Y:S01]  /*1210*/  IADD3.X R19, R16, c[0x0][0x17c], R19, P5, P6 ;  /* 0x00005f0010137a10 */ /* 0x000fe20002fec413 */
[----:B------:R-:W-:Y:S01]  /*1220*/  @P4 FMUL R10, R10, 0.25 ;  /* 0x3e8000000a0a4820 */ /* 0x000fe20000400000 */
[----:B------:R-:W-:Y:S01]  /*1230*/  LOP3.LUT R31, R7, 0x4, RZ, 0x3c, !PT ;  /* 0x00000004071f7812 */ /* 0x000fe200078e3cff */
[----:B------:R-:W-:Y:S01]  /*1240*/  @P4 FMUL R14, R14, 0.25 ;  /* 0x3e8000000e0e4820 */ /* 0x000fe20000400000 */
[----:B------:R-:W0:Y:S01]  /*1250*/  MUFU.RCP R34, R34 ;  /* 0x0000002200227308 */ /* 0x000e220000001000 */
[----:B------:R-:W-:Y:S01]  /*1260*/  @P4 FMUL R11, R11, 0.25 ;  /* 0x3e8000000b0b4820 */ /* 0x000fe20000400000 */
[----:B------:R-:W-:Y:S01]  /*1270*/  LOP3.LUT R29, R7, 0x8, RZ, 0x3c, !PT ;  /* 0x00000008071d7812 */ /* 0x000fe200078e3cff */
[----:B------:R-:W-:Y:S01]  /*1280*/  @P4 FMUL R15, R15, 0.25 ;  /* 0x3e8000000f0f4820 */ /* 0x000fe20000400000 */
[----:B------:R-:W-:Y:S01]  /*1290*/  LOP3.LUT P0, RZ, R0, 0x80, RZ, 0xc0, !PT ;  /* 0x0000008000ff7812 */ /* 0x000fe2000780c0ff */
[----:B------:R-:W-:Y:S01]  /*12a0*/  @!P1 FMUL R13, R13, 16777216 ;  /* 0x4b8000000d0d9820 */ /* 0x000fe20000400000 */
[----:B------:R-:W-:Y:S01]  /*12b0*/  ISETP.GE.U32.AND P2, PT, R18, 0x7f800000, PT ;  /* 0x7f8000001200780c */ /* 0x000fe20003f46070 */
[----:B------:R-:W-:Y:S01]  /*12c0*/  @!P1 FMUL R9, R9, 16777216 ;  /* 0x4b80000009099820 */ /* 0x000fe20000400000 */
[----:B------:R-:W1:Y:S01]  /*12d0*/  I2F R17, R4 ;  /* 0x0000000400117306 */ /* 0x000e620000201400 */
[----:B------:R-:W-:Y:S01]  /*12e0*/  @!P1 FMUL R8, R8, 16777216 ;  /* 0x4b80000008089820 */ /* 0x000fe20000400000 */
[----:B------:R-:W-:Y:S01]  /*12f0*/  SHF.R.U32.HI R0, RZ, 0x1, R0 ;  /* 0x00000001ff007819 */ /* 0x000fe20000011600 */
[----:B------:R-:W-:Y:S01]  /*1300*/  @!P1 FMUL R12, R12, 16777216 ;  /* 0x4b8000000c0c9820 */ /* 0x000fe20000400000 */
[----:B------:R-:W-:Y:S01]  /*1310*/  ISETP.GE.U32.AND P1, PT, R3, 0x7f800000, PT ;  /* 0x7f8000000300780c */ /* 0x000fe20003f26070 */
[----:B------:R-:W-:Y:S01]  /*1320*/  @!P3 FMUL R10, R10, 16777216 ;  /* 0x4b8000000a0ab820 */ /* 0x000fe20000400000 */
[----:B------:R-:W-:Y:S01]  /*1330*/  LOP3.LUT R0, R0, 0x4, RZ, 0xc0, !PT ;  /* 0x0000000400007812 */ /* 0x000fe200078ec0ff */
[----:B------:R-:W-:Y:S01]  /*1340*/  @!P3 FMUL R14, R14, 16777216 ;  /* 0x4b8000000e0eb820 */ /* 0x000fe20000400000 */
[----:B------:R-:W2:Y:S01]  /*1350*/  MUFU.RCP R33, R33 ;  /* 0x0000002100217308 */ /* 0x000ea20000001000 */
[----:B------:R-:W-:Y:S01]  /*1360*/  @!P3 FMUL R11, R11, 16777216 ;  /* 0x4b8000000b0bb820 */ /* 0x000fe20000400000 */
[----:B------:R-:W-:Y:S01]  /*1370*/  IADD3 R0, R0, R35, RZ ;  /* 0x0000002300007210 */ /* 0x000fe20007ffe0ff */
[----:B------:R-:W-:Y:S01]  /*1380*/  @!P3 FMUL R15, R15, 16777216 ;  /* 0x4b8000000f0fb820 */ /* 0x000fe20000400000 */
[----:B------:R-:W-:Y:S01]  /*1390*/  LOP3.LUT R36, R36, 0x1f8, RZ, 0xc0, !PT ;  /* 0x000001f824247812 */ /* 0x000fe200078ec0ff */
[----:B0-----:R-:W-:-:S02]  /*13a0*/  FMUL R16, R34, R13 ;  /* 0x0000000d22107220 */ /* 0x001fc40000400000 */
[----:B------:R-:W-:Y:S02]  /*13b0*/  FFMA.FTZ R23, R23, 1.1920928955078125e-07, R6 ;  /* 0x3400000017177823 */ /* 0x000fe40000010006 */
[----:B-1----:R-:W-:Y:S02]  /*13c0*/  FFMA.FTZ R22, R17, 1.1920928955078125e-07, R22 ;  /* 0x3400000011167823 */ /* 0x002fe40000010016 */
[C---:B------:R-:W-:Y:S02]  /*13d0*/  FMUL R9, R34.reuse, R9 ;  /* 0x0000000922097220 */ /* 0x040fe40000400000 */
[C---:B------:R-:W-:Y:S02]  /*13e0*/  FMUL R8, R34.reuse, R8 ;  /* 0x0000000822087220 */ /* 0x040fe40000400000 */
[----:B------:R-:W-:Y:S01]  /*13f0*/  FMUL R27, R34, R12 ;  /* 0x0000000c221b7220 */ /* 0x000fe20000400000 */
[----:B------:R-:W-:Y:S01]  /*1400*/  F2FP.PACK_AB R16, R9, R16 ;  /* 0x000000100910723e */ /* 0x000fe200000000ff */
[----:B--2---:R-:W-:-:S02]  /*1410*/  FMUL R10, R33, R10 ;  /* 0x0000000a210a7220 */ /* 0x004fc40000400000 */
[C---:B------:R-:W-:Y:S01]  /*1420*/  FMUL R13, R33.reuse, R14 ;  /* 0x0000000e210d7220 */ /* 0x040fe20000400000 */
[----:B------:R-:W-:Y:S01]  /*1430*/  F2FP.PACK_AB R8, R8, R27 ;  /* 0x0000001b0808723e */ /* 0x000fe200000000ff */
[----:B------:R-:W-:Y:S01]  /*1440*/  IMAD.MOV.U32 R17, RZ, RZ, 0x3dc6b27f ;  /* 0x3dc6b27fff117424 */ /* 0x000fe200078e00ff */
[----:B------:R-:W-:Y:S01]  /*1450*/  STS [R5+0x200], R16 ;  /* 0x0002001005007388 */ /* 0x000fe20000000800 */
[----:B------:R-:W-:Y:S01]  /*1460*/  FADD R26, R26, -1 ;  /* 0xbf8000001a1a7421 */ /* 0x000fe20000000000 */
[----:B------:R-:W-:Y:S01]  /*1470*/  F2FP.PACK_AB R10, R10, R13 ;  /* 0x0000000d0a0a723e */ /* 0x000fe200000000ff */
[----:B------:R-:W-:Y:S01]  /*1480*/  FMUL R11, R33, R11 ;  /* 0x0000000b210b7220 */ /* 0x000fe20000400000 */
[----:B------:R-:W-:Y:S01]  /*1490*/  LOP3.LUT R13, R5, 0x4, RZ, 0x3c, !PT ;  /* 0x00000004050d7812 */ /* 0x000fe200078e3cff */
[----:B------:R-:W-:Y:S01]  /*14a0*/  FMUL R6, R33, R15 ;  /* 0x0000000f21067220 */ /* 0x000fe20000400000 */
[----:B------:R0:W-:Y:S01]  /*14b0*/  STS [R5], R8 ;  /* 0x0000000805007388 */ /* 0x0001e20000000800 */
[C---:B------:R-:W-:Y:S01]  /*14c0*/  FFMA.FTZ R21, R26.reuse, R17, -0.16845393180847167969 ;  /* 0xbe2c7f301a157423 */ /* 0x040fe20000010011 */
[----:B------:R-:W-:Y:S01]  /*14d0*/  MOV R14, c[0x0][0x1c8] ;  /* 0x00007200000e7a02 */ /* 0x000fe20000000f00 */
[----:B------:R-:W-:Y:S01]  /*14e0*/  IMAD.IADD R24, R3, 0x1, -R4 ;  /* 0x0000000103187824 */ /* 0x000fe200078e0a04 */
[----:B------:R-:W-:Y:S01]  /*14f0*/  F2FP.PACK_AB R12, R11, R6 ;  /* 0x000000060b0c723e */ /* 0x000fe200000000ff */
[----:B------:R-:W-:Y:S01]  /*1500*/  FFMA.FTZ R21, R26, R21, 0.1716887056827545166 ;  /* 0x3e2fcf2a1a157423 */ /* 0x000fe20000010015 */
[----:B------:R-:W-:Y:S01]  /*1510*/  STS [R13+0x400], R10 ;  /* 0x0004000a0d007388 */ /* 0x000fe20000000800 */
[----:B------:R-:W-:Y:S01]  /*1520*/  FADD R24, R24, -1 ;  /* 0xbf80000018187421 */ /* 0x000fe20000000000 */
[----:B------:R-:W-:Y:S01]  /*1530*/  LOP3.LUT R33, R7, 0xc, RZ, 0x3c, !PT ;  /* 0x0000000c07217812 */ /* 0x000fe200078e3cff */
[----:B------:R-:W-:Y:S01]  /*1540*/  FFMA.FTZ R21, R26, R21, -0.17900948226451873779 ;  /* 0xbe374e431a157423 */ /* 0x000fe20000010015 */
[----:B------:R1:W-:Y:S01]  /*1550*/  STS [R13+0x600], R12 ;  /* 0x0006000c0d007388 */ /* 0x0003e20000000800 */
[----:B------:R-:W-:-:S03]  /*1560*/  FFMA.FTZ R17, R24, R17, -0.16845393180847167969 ;  /* 0xbe2c7f3018117423 */ /* 0x000fc60000010011 */
[----:B------:R-:W-:Y:S01]  /*1570*/  BAR.SYNC.DEFER_BLOCKING 0x0 ;  /* 0x0000000000007b1d */ /* 0x000fe20000010000 */
[----:B------:R-:W-:Y:S01]  /*1580*/  FFMA.FTZ R21, R26, R21, 0.20512372255325317383 ;  /* 0x3e520bf41a157423 */ /* 0x000fe20000010015 */
[CC--:B------:R-:W-:Y:S01]  /*1590*/  LEA R4, P3, R37.reuse, R20.reuse, 0x1 ;  /* 0x0000001425047211 */ /* 0x0c0fe200078608ff */
[----:B------:R-:W-:Y:S02]  /*15a0*/  IMAD R9, R14, 0x2, R37 ;  /* 0x000000020e097824 */ /* 0x000fe400078e0225 */
[----:B------:R-:W-:Y:S01]  /*15b0*/  FFMA.FTZ R21, R26, R21, -0.24046532809734344482 ;  /* 0xbe763c8b1a157423 */ /* 0x000fe20000010015 */
[----:B0-----:R-:W-:Y:S01]  /*15c0*/  LEA.HI.X.SX32 R5, R37, R19, 0x1, P3 ;  /* 0x0000001325057211 */ /* 0x001fe200018f0eff */
[----:B------:R-:W-:Y:S01]  /*15d0*/  FFMA.FTZ R17, R24, R17, 0.1716887056827545166 ;  /* 0x3e2fcf2a18117423 */ /* 0x000fe20000010011 */
[----:B------:R-:W-:Y:S01]  /*15e0*/  LEA R11, R14, R9, 0x1 ;  /* 0x000000090e0b7211 */ /* 0x000fe200078e08ff */
[----:B------:R-:W-:Y:S01]  /*15f0*/  FFMA.FTZ R21, R26, R21, 0.28857114911079406738 ;  /* 0x3e93bf991a157423 */ /* 0x000fe20000010015 */
[-C--:B------:R-:W-:Y:S01]  /*1600*/  LEA R6, P4, R9, R20.reuse, 0x1 ;  /* 0x0000001409067211 */ /* 0x080fe200078808ff */
[----:B------:R-:W-:Y:S01]  /*1610*/  FFMA.FTZ R17, R24, R17, -0.17900948226451873779 ;  /* 0xbe374e4318117423 */ /* 0x000fe20000010011 */
[----:B------:R-:W-:Y:S01]  /*1620*/  LEA R8, P5, R11, R20, 0x1 ;  /* 0x000000140b087211 */ /* 0x000fe200078a08ff */
[----:B------:R-:W-:-:S02]  /*1630*/  FFMA.FTZ R21, R26, R21, -0.36067417263984680176 ;  /* 0xbeb8aa491a157423 */ /* 0x000fc40000010015 */
[----:B------:R-:W-:Y:S02]  /*1640*/  FFMA.FTZ R17, R24, R17, 0.20512372255325317383 ;  /* 0x3e520bf418117423 */ /* 0x000fe40000010011 */
[----:B------:R-:W-:Y:S02]  /*1650*/  FFMA.FTZ R21, R26, R21, 0.48089820146560668945 ;  /* 0x3ef6384a1a157423 */ /* 0x000fe40000010015 */
[----:B-1----:R-:W-:Y:S02]  /*1660*/  IMAD R13, R14, 0x2, R11 ;  /* 0x000000020e0d7824 */ /* 0x002fe400078e020b */
[----:B------:R-:W-:Y:S02]  /*1670*/  FFMA.FTZ R21, R26, R21, -0.72134751081466674805 ;  /* 0xbf38aa3b1a157423 */ /* 0x000fe40000010015 */
[----:B------:R-:W-:Y:S01]  /*1680*/  FFMA.FTZ R17, R24, R17, -0.24046532809734344482 ;  /* 0xbe763c8b18117423 */ /* 0x000fe20000010011 */
[----:B------:R0:W1:Y:S01]  /*1690*/  LDS R27, [R7] ;  /* 0x00000000071b7984 */ /* 0x0000620000000800 */
[----:B------:R-:W-:Y:S01]  /*16a0*/  FMUL R21, R26, R21 ;  /* 0x000000151a157220 */ /* 0x000fe20000400000 */
[----:B------:R-:W-:Y:S01]  /*16b0*/  LEA R15, R14, R13, 0x1 ;  /* 0x0000000d0e0f7211 */ /* 0x000fe200078e08ff */
[----:B------:R-:W-:Y:S01]  /*16c0*/  FFMA.FTZ R17, R24, R17, 0.28857114911079406738 ;  /* 0x3e93bf9918117423 */ /* 0x000fe20000010011 */
[----:B------:R-:W2:Y:S01]  /*16d0*/  LDS R31, [R31] ;  /* 0x000000001f1f7984 */ /* 0x000ea20000000800 */
[----:B------:R-:W-:Y:S01]  /*16e0*/  FMUL R21, R26, R21 ;  /* 0x000000151a157220 */ /* 0x000fe20000400000 */
[-C--:B------:R-:W-:Y:S01]  /*16f0*/  LEA R10, P3, R13, R20.reuse, 0x1 ;  /* 0x000000140d0a7211 */ /* 0x080fe200078608ff */
[----:B------:R-:W-:Y:S01]  /*1700*/  FFMA.FTZ R17, R24, R17, -0.36067417263984680176 ;  /* 0xbeb8aa4918117423 */ /* 0x000fe20000010011 */
[----:B------:R-:W3:Y:S01]  /*1710*/  LDS R29, [R29] ;  /* 0x000000001d1d7984 */ /* 0x000ee20000000800 */
[----:B------:R-:W-:Y:S01]  /*1720*/  FFMA.FTZ R26, R26, 1.4426950216293334961, R21 ;  /* 0x3fb8aa3b1a1a7823 */ /* 0x000fe20000010015 */
[----:B0-----:R-:W-:Y:S01]  /*1730*/  LEA.HI.X.SX32 R7, R9, R19, 0x1, P4 ;  /* 0x0000001309077211 */ /* 0x001fe200020f0eff */
[----:B------:R-:W-:Y:S01]  /*1740*/  IMAD R21, R14, 0x2, R15 ;  /* 0x000000020e157824 */ /* 0x000fe200078e020f */
[----:B------:R-:W0:Y:S01]  /*1750*/  LDS R33, [R33] ;  /* 0x0000000021217984 */ /* 0x000e220000000800 */
[----:B------:R-:W-:Y:S01]  /*1760*/  FFMA.FTZ R17, R24, R17, 0.48089820146560668945 ;  /* 0x3ef6384a18117423 */ /* 0x000fe20000010011 */
[----:B------:R-:W-:Y:S01]  /*1770*/  LEA R12, P4, R15, R20, 0x1 ;  /* 0x000000140f0c7211 */ /* 0x000fe200078808ff */
[----:B------:R-:W-:Y:S01]  /*1780*/  FADD R23, R23, R26 ;  /* 0x0000001a17177221 */ /* 0x000fe20000000000 */
[----:B------:R-:W-:Y:S01]  /*1790*/  LEA R37, R14, R21, 0x1 ;  /* 0x000000150e257211 */ /* 0x000fe200078e08ff */
[----:B------:R-:W-:Y:S01]  /*17a0*/  FFMA.FTZ R17, R24, R17, -0.72134751081466674805 ;  /* 0xbf38aa3b18117423 */ /* 0x000fe20000010011 */
[----:B------:R-:W-:-:S02]  /*17b0*/  LEA.HI.X.SX32 R9, R11, R19, 0x1, P5 ;  /* 0x000000130b097211 */ /* 0x000fc400028f0eff */
[-C--:B------:R-:W-:Y:S01]  /*17c0*/  LEA.HI.X.SX32 R11, R13, R19.reuse, 0x1, P3 ;  /* 0x000000130d0b7211 */ /* 0x080fe200018f0eff */
[----:B------:R-:W-:Y:S01]  /*17d0*/  IMAD R28, R14, 0x2, R37 ;  /* 0x000000020e1c7824 */ /* 0x000fe200078e0225 */
[----:B------:R-:W-:Y:S01]  /*17e0*/  LEA.HI.X.SX32 R13, R15, R19, 0x1, P4 ;  /* 0x000000130f0d7211 */ /* 0x000fe200020f0eff */
[C---:B------:R-:W-:Y:S01]  /*17f0*/  FMUL R17, R24.reuse, R17 ;  /* 0x0000001118117220 */ /* 0x040fe20000400000 */
[-C--:B------:R-:W-:Y:S02]  /*1800*/  LEA R14, P3, R21, R20.reuse, 0x1 ;  /* 0x00000014150e7211 */ /* 0x080fe400078608ff */
[-C--:B------:R-:W-:Y:S01]  /*1810*/  LEA R16, P4, R37, R20.reuse, 0x1 ;  /* 0x0000001425107211 */ /* 0x080fe200078808ff */
[----:B------:R-:W-:Y:S01]  /*1820*/  FMUL R35, R24, R17 ;  /* 0x0000001118237220 */ /* 0x000fe20000400000 */
[----:B------:R-:W-:Y:S02]  /*1830*/  LEA R20, P5, R28, R20, 0x1 ;  /* 0x000000141c147211 */ /* 0x000fe400078a08ff */
[-C--:B------:R-:W-:Y:S01]  /*1840*/  LEA.HI.X.SX32 R15, R21, R19.reuse, 0x1, P3 ;  /* 0x00000013150f7211 */ /* 0x080fe200018f0eff */
[----:B------:R-:W-:Y:S01]  /*1850*/  FFMA.FTZ R35, R24, 1.4426950216293334961, R35 ;  /* 0x3fb8aa3b18237823 */ /* 0x000fe20000010023 */
[-C--:B------:R-:W-:Y:S01]  /*1860*/  LEA.HI.X.SX32 R17, R37, R19.reuse, 0x1, P4 ;  /* 0x0000001325117211 */ /* 0x080fe200020f0eff */
[----:B------:R-:W-:Y:S01]  /*1870*/  @P1 IMAD.MOV.U32 R24, RZ, RZ, 0x7f800000 ;  /* 0x7f800000ff181424 */ /* 0x000fe200078e00ff */
[----:B------:R-:W-:Y:S01]  /*1880*/  LEA.HI.X.SX32 R21, R28, R19, 0x1, P5 ;  /* 0x000000131c157211 */ /* 0x000fe200028f0eff */
[----:B------:R-:W-:Y:S01]  /*1890*/  FADD R22, R22, R35 ;  /* 0x0000002316167221 */ /* 0x000fe20000000000 */
[----:B------:R-:W-:Y:S01]  /*18a0*/  @P2 MOV R19, 0x7f800000 ;  /* 0x7f80000000132802 */ /* 0x000fe20000000f00 */
[C---:B------:R-:W-:Y:S01]  /*18b0*/  @P1 FFMA.FTZ R22, R3.reuse, R24, +INF ;  /* 0x7f80000003161423 */ /* 0x040fe20000010018 */
[C---:B------:R-:W-:Y:S01]  /*18c0*/  FSETP.NEU.AND P3, PT, R18.reuse, RZ, PT ;  /* 0x000000ff1200720b */ /* 0x040fe20003f6d000 */
[----:B-1----:R1:W-:Y:S02]  /*18d0*/  STG.E.U16 [R4.64], R27 ;  /* 0x0000001b04007986 */ /* 0x0023e4000c101504 */
[----:B------:R-:W-:Y:S01]  /*18e0*/  @P2 FFMA.FTZ R23, R18, R19, +INF ;  /* 0x7f80000012172423 */ /* 0x000fe20000010013 */
[----:B------:R-:W-:Y:S01]  /*18f0*/  FSETP.NEU.AND P2, PT, R3, RZ, PT ;  /* 0x000000ff0300720b */ /* 0x000fe20003f4d000 */
[----:B--2---:R2:W-:Y:S01]  /*1900*/  STG.E.U16 [R6.64], R31 ;  /* 0x0000001f06007986 */ /* 0x0045e2000c101504 */
[----:B------:R-:W-:-:S02]  /*1910*/  PRMT R3, R27, 0x7632, R3 ;  /* 0x000076321b037816 */ /* 0x000fc40000000003 */
[----:B------:R-:W-:Y:S01]  /*1920*/  FSEL R18, R23, -INF , P3 ;  /* 0xff80000017127808 */ /* 0x000fe20001800000 */
[----:B---3--:R3:W-:Y:S01]  /*1930*/  STG.E.U16 [R8.64], R29 ;  /* 0x0000001d08007986 */ /* 0x0087e2000c101504 */
[----:B------:R-:W-:Y:S02]  /*1940*/  FSEL R22, R22, -INF , P2 ;  /* 0xff80000016167808 */ /* 0x000fe40001000000 */
[----:B-1----:R-:W-:Y:S01]  /*1950*/  PRMT R4, R29, 0x7632, R4 ;  /* 0x000076321d047816 */ /* 0x002fe20000000004 */
[----:B0-----:R3:W-:Y:S01]  /*1960*/  STG.E.U16 [R10.64], R33 ;  /* 0x000000210a007986 */ /* 0x0017e2000c101504 */
[----:B------:R-:W-:Y:S01]  /*1970*/  PRMT R5, R33, 0x7632, R5 ;  /* 0x0000763221057816 */ /* 0x000fe20000000005 */
[----:B------:R-:W-:Y:S01]  /*1980*/  FFMA R18, R18, 0.69314718246459960938, R39 ;  /* 0x3f31721812127823 */ /* 0x000fe20000000027 */
[----:B--2---:R-:W-:Y:S01]  /*1990*/  PRMT R7, R31, 0x7632, R7 ;  /* 0x000076321f077816 */ /* 0x004fe20000000007 */
[----:B------:R3:W-:Y:S01]  /*19a0*/  STG.E.U16 [R12.64], R3 ;  /* 0x000000030c007986 */ /* 0x0007e2000c101504 */
[----:B------:R-:W-:-:S03]  /*19b0*/  FFMA R19, R22, 0.69314718246459960938, R25 ;  /* 0x3f31721816137823 */ /* 0x000fc60000000019 */
[----:B------:R3:W-:Y:S04]  /*19c0*/  STG.E.U16 [R14.64], R7 ;  /* 0x000000070e007986 */ /* 0x0007e8000c101504 */
[----:B------:R3:W-:Y:S04]  /*19d0*/  STG.E.U16 [R16.64], R4 ;  /* 0x0000000410007986 */ /* 0x0007e8000c101504 */
[----:B------:R3:W-:Y:S04]  /*19e0*/  STG.E.U16 [R20.64], R5 ;  /* 0x0000000514007986 */ /* 0x0007e8000c101504 */
[----:B------:R-:W-:Y:S06]  /*19f0*/  BAR.SYNC.DEFER_BLOCKING 0x0 ;  /* 0x0000000000007b1d */ /* 0x000fec0000010000 */
[----:B------:R3:W-:Y:S04]  /*1a00*/  STS.64 [R36], R18 ;  /* 0x0000001224007388 */ /* 0x0007e80000000a00 */
[----:B------:R-:W-:Y:S06]  /*1a10*/  BAR.SYNC.DEFER_BLOCKING 0x0 ;  /* 0x0000000000007b1d */ /* 0x000fec0000010000 */
[----:B------:R-:W-:Y:S05]  /*1a20*/  @P0 EXIT ;  /* 0x000000000000094d */ /* 0x000fea0003800000 */
[----:B---3--:R-:W0:Y:S01]  /*1a30*/  LDS R7, [R0] ;  /* 0x0000000000077984 */ /* 0x008e220000000800 */
[----:B------:R-:W-:Y:S01]  /*1a40*/  IMAD R2, R2, c[0x0][0x1cc], RZ ;  /* 0x0000730002027a24 */ /* 0x000fe200078e02ff */
[C---:B------:R-:W-:Y:S01]  /*1a50*/  SHF.L.U32 R6, R38.reuse, 0x2, RZ ;  /* 0x0000000226067819 */ /* 0x040fe200000006ff */
[----:B------:R-:W-:-:S04]  /*1a60*/  IMAD.HI R5, R38, 0x4, RZ ;  /* 0x0000000426057827 */ /* 0x000fc800078e02ff */
[C---:B------:R-:W-:Y:S02]  /*1a70*/  IMAD.SHL.U32 R3, R2.reuse, 0x4, RZ ;  /* 0x0000000402037824 */ /* 0x040fe400078e00ff */
[----:B------:R-:W-:-:S03]  /*1a80*/  IMAD.HI R4, R2, 0x4, RZ ;  /* 0x0000000402047827 */ /* 0x000fc600078e02ff */
[----:B------:R-:W-:-:S04]  /*1a90*/  IADD3 R2, P0, P1, R6, c[0x0][0x180], R3 ;  /* 0x0000600006027a10 */ /* 0x000fc8000791e003 */
[----:B------:R-:W-:-:S05]  /*1aa0*/  IADD3.X R3, R5, c[0x0][0x184], R4, P0, P1 ;  /* 0x0000610005037a10 */ /* 0x000fca00007e2404 */
[----:B0-----:R-:W-:Y:S01]  /*1ab0*/  STG.E [R2.64], R7 ;  /* 0x0000000702007986 */ /* 0x001fe2000c101904 */
[----:B------:R-:W-:Y:S05]  /*1ac0*/  EXIT ;  /* 0x000000000000794d */ /* 0x000fea0003800000 */
.L_x_2:
[----:B------:R-:W-:-:S00]  /*1ad0*/  BRA `(.L_x_2) ;  /* 0xfffffff000007947 */ /* 0x000fc0000383ffff */
[----:B------:R-:W-:-:S00]  /*1ae0*/  NOP ;  /* 0x0000000000007918 */ /* 0x000fc00000000000 */
        /* <DEDUP_REMOVED lines=9> */
.L_x_3:


//--------------------- .nv.global.init           --------------------------
	.section	.nv.global.init,"aw",@progbits
.nv.global.init:
	.type		_$_str,@object
	.size		_$_str,(.L_0 - _$_str)
_$_str:
        /*0000*/ 	.byte	0x5f, 0x5f, 0x43, 0x55, 0x44, 0x41, 0x5f, 0x46, 0x54, 0x5a, 0x00
.L_0:


//--------------------- .nv.shared.attn_fwd       --------------------------
	.section	.nv.shared.attn_fwd,"aw",@nobits
	.sectionflags	@""
	.align	16
